//
// Generated by NVIDIA NVVM Compiler
//
// Compiler Build ID: CL-36424714
// Cuda compilation tools, release 13.0, V13.0.88
// Based on NVVM 20.0.0
//

.version 9.0
.target sm_100
.address_size 64

	// .globl	_Z22calculate_sumterm_partP7double2S0_S0_PKS_S2_PKdPKhS4_S6_jjjjj

.visible .entry _Z22calculate_sumterm_partP7double2S0_S0_PKS_S2_PKdPKhS4_S6_jjjjj(
	.param .u64 .ptr .align 1 _Z22calculate_sumterm_partP7double2S0_S0_PKS_S2_PKdPKhS4_S6_jjjjj_param_0,
	.param .u64 .ptr .align 1 _Z22calculate_sumterm_partP7double2S0_S0_PKS_S2_PKdPKhS4_S6_jjjjj_param_1,
	.param .u64 .ptr .align 1 _Z22calculate_sumterm_partP7double2S0_S0_PKS_S2_PKdPKhS4_S6_jjjjj_param_2,
	.param .u64 .ptr .align 1 _Z22calculate_sumterm_partP7double2S0_S0_PKS_S2_PKdPKhS4_S6_jjjjj_param_3,
	.param .u64 .ptr .align 1 _Z22calculate_sumterm_partP7double2S0_S0_PKS_S2_PKdPKhS4_S6_jjjjj_param_4,
	.param .u64 .ptr .align 1 _Z22calculate_sumterm_partP7double2S0_S0_PKS_S2_PKdPKhS4_S6_jjjjj_param_5,
	.param .u64 .ptr .align 1 _Z22calculate_sumterm_partP7double2S0_S0_PKS_S2_PKdPKhS4_S6_jjjjj_param_6,
	.param .u64 .ptr .align 1 _Z22calculate_sumterm_partP7double2S0_S0_PKS_S2_PKdPKhS4_S6_jjjjj_param_7,
	.param .u64 .ptr .align 1 _Z22calculate_sumterm_partP7double2S0_S0_PKS_S2_PKdPKhS4_S6_jjjjj_param_8,
	.param .u32 _Z22calculate_sumterm_partP7double2S0_S0_PKS_S2_PKdPKhS4_S6_jjjjj_param_9,
	.param .u32 _Z22calculate_sumterm_partP7double2S0_S0_PKS_S2_PKdPKhS4_S6_jjjjj_param_10,
	.param .u32 _Z22calculate_sumterm_partP7double2S0_S0_PKS_S2_PKdPKhS4_S6_jjjjj_param_11,
	.param .u32 _Z22calculate_sumterm_partP7double2S0_S0_PKS_S2_PKdPKhS4_S6_jjjjj_param_12,
	.param .u32 _Z22calculate_sumterm_partP7double2S0_S0_PKS_S2_PKdPKhS4_S6_jjjjj_param_13
)
{
	.reg .pred 	%p<12>;
	.reg .b32 	%r<117>;
	.reg .b64 	%rd<102>;
	.reg .b64 	%fd<128>;

	ld.param.u64 	%rd21, [_Z22calculate_sumterm_partP7double2S0_S0_PKS_S2_PKdPKhS4_S6_jjjjj_param_5];
	ld.param.u64 	%rd22, [_Z22calculate_sumterm_partP7double2S0_S0_PKS_S2_PKdPKhS4_S6_jjjjj_param_6];
	ld.param.u64 	%rd23, [_Z22calculate_sumterm_partP7double2S0_S0_PKS_S2_PKdPKhS4_S6_jjjjj_param_7];
	ld.param.u64 	%rd24, [_Z22calculate_sumterm_partP7double2S0_S0_PKS_S2_PKdPKhS4_S6_jjjjj_param_8];
	ld.param.u32 	%r23, [_Z22calculate_sumterm_partP7double2S0_S0_PKS_S2_PKdPKhS4_S6_jjjjj_param_9];
	ld.param.u32 	%r24, [_Z22calculate_sumterm_partP7double2S0_S0_PKS_S2_PKdPKhS4_S6_jjjjj_param_10];
	ld.param.u32 	%r26, [_Z22calculate_sumterm_partP7double2S0_S0_PKS_S2_PKdPKhS4_S6_jjjjj_param_12];
	ld.param.u32 	%r27, [_Z22calculate_sumterm_partP7double2S0_S0_PKS_S2_PKdPKhS4_S6_jjjjj_param_13];
	cvta.to.global.u64 	%rd100, %rd23;
	cvta.to.global.u64 	%rd2, %rd24;
	mov.u32 	%r28, %tid.x;
	mov.u32 	%r29, %ctaid.x;
	mov.u32 	%r30, %ntid.x;
	mad.lo.s32 	%r31, %r29, %r30, %r28;
	div.u32 	%r1, %r31, %r23;
	mul.lo.s32 	%r32, %r1, %r23;
	sub.s32 	%r2, %r31, %r32;
	mul.lo.s32 	%r3, %r24, %r23;
	setp.ge.u32 	%p1, %r31, %r3;
	@%p1 bra 	$L__BB0_12;
	ld.param.u32 	%r110, [_Z22calculate_sumterm_partP7double2S0_S0_PKS_S2_PKdPKhS4_S6_jjjjj_param_11];
	min.u32 	%r116, %r110, %r26;
	setp.eq.s32 	%p2, %r116, 0;
	@%p2 bra 	$L__BB0_6;
	neg.s32 	%r112, %r116;
	add.s64 	%rd99, %rd2, 1;
	cvta.to.global.u64 	%rd25, %rd22;
	add.s64 	%rd98, %rd25, 3;
	cvta.to.global.u64 	%rd101, %rd21;
	mad.lo.s32 	%r41, %r1, %r23, %r2;
$L__BB0_3:
	ld.param.u64 	%rd91, [_Z22calculate_sumterm_partP7double2S0_S0_PKS_S2_PKdPKhS4_S6_jjjjj_param_3];
	ld.param.u64 	%rd89, [_Z22calculate_sumterm_partP7double2S0_S0_PKS_S2_PKdPKhS4_S6_jjjjj_param_1];
	ld.param.u64 	%rd87, [_Z22calculate_sumterm_partP7double2S0_S0_PKS_S2_PKdPKhS4_S6_jjjjj_param_0];
	setp.ne.s32 	%p3, %r2, 0;
	ld.global.u8 	%r33, [%rd99+-1];
	add.s32 	%r34, %r33, -1;
	ld.global.u8 	%r35, [%rd99];
	add.s32 	%r36, %r35, -1;
	ld.global.u8 	%r37, [%rd99+1];
	add.s32 	%r38, %r37, -1;
	ld.global.u8 	%r39, [%rd99+2];
	add.s32 	%r40, %r39, -1;
	mad.lo.s32 	%r42, %r36, %r3, %r41;
	cvta.to.global.u64 	%rd26, %rd91;
	mul.wide.u32 	%rd27, %r42, 16;
	add.s64 	%rd28, %rd26, %rd27;
	ld.global.v2.f64 	{%fd1, %fd2}, [%rd28];
	mad.lo.s32 	%r43, %r38, %r3, %r41;
	mul.wide.u32 	%rd29, %r43, 16;
	add.s64 	%rd30, %rd26, %rd29;
	ld.global.v2.f64 	{%fd3, %fd4}, [%rd30];
	mad.lo.s32 	%r44, %r40, %r3, %r41;
	mul.wide.u32 	%rd31, %r44, 16;
	add.s64 	%rd32, %rd26, %rd31;
	ld.global.v2.f64 	{%fd5, %fd6}, [%rd32];
	mad.lo.s32 	%r45, %r34, %r3, %r41;
	cvta.to.global.u64 	%rd33, %rd87;
	mul.wide.u32 	%rd34, %r45, 16;
	add.s64 	%rd35, %rd33, %rd34;
	ld.global.v2.f64 	{%fd7, %fd8}, [%rd35];
	ld.global.f64 	%fd9, [%rd100];
	mul.f64 	%fd10, %fd1, %fd3;
	mul.f64 	%fd11, %fd10, %fd5;
	mul.f64 	%fd12, %fd2, %fd4;
	mul.f64 	%fd13, %fd12, %fd5;
	sub.f64 	%fd14, %fd11, %fd13;
	mul.f64 	%fd15, %fd1, %fd4;
	fma.rn.f64 	%fd16, %fd15, %fd6, %fd14;
	mul.f64 	%fd17, %fd2, %fd3;
	fma.rn.f64 	%fd18, %fd17, %fd6, %fd16;
	fma.rn.f64 	%fd19, %fd9, %fd18, %fd7;
	st.global.f64 	[%rd35], %fd19;
	ld.global.f64 	%fd20, [%rd100];
	mul.f64 	%fd21, %fd17, %fd5;
	fma.rn.f64 	%fd22, %fd15, %fd5, %fd21;
	mul.f64 	%fd23, %fd10, %fd6;
	sub.f64 	%fd24, %fd22, %fd23;
	fma.rn.f64 	%fd25, %fd12, %fd6, %fd24;
	fma.rn.f64 	%fd26, %fd25, %fd20, %fd8;
	st.global.f64 	[%rd35+8], %fd26;
	ld.global.u8 	%r46, [%rd98+-3];
	add.s32 	%r7, %r46, -1;
	ld.global.u8 	%r47, [%rd98+-2];
	add.s32 	%r8, %r47, -1;
	ld.global.u8 	%r48, [%rd98+-1];
	add.s32 	%r9, %r48, -1;
	ld.global.u8 	%r49, [%rd98];
	add.s32 	%r10, %r49, -1;
	mad.lo.s32 	%r50, %r9, %r3, %r41;
	mul.wide.u32 	%rd36, %r50, 16;
	add.s64 	%rd37, %rd26, %rd36;
	ld.global.v2.f64 	{%fd27, %fd28}, [%rd37];
	mad.lo.s32 	%r51, %r10, %r3, %r41;
	mul.wide.u32 	%rd38, %r51, 16;
	add.s64 	%rd39, %rd26, %rd38;
	ld.global.v2.f64 	{%fd29, %fd30}, [%rd39];
	mad.lo.s32 	%r52, %r8, %r27, %r7;
	mad.lo.s32 	%r53, %r52, %r3, %r41;
	cvta.to.global.u64 	%rd40, %rd89;
	mul.wide.u32 	%rd41, %r53, 16;
	add.s64 	%rd42, %rd40, %rd41;
	ld.global.v2.f64 	{%fd31, %fd32}, [%rd42];
	ld.global.f64 	%fd33, [%rd101];
	mul.f64 	%fd34, %fd28, %fd30;
	fma.rn.f64 	%fd35, %fd27, %fd29, %fd34;
	fma.rn.f64 	%fd36, %fd33, %fd35, %fd31;
	st.global.f64 	[%rd42], %fd36;
	ld.global.f64 	%fd37, [%rd101];
	mul.f64 	%fd38, %fd28, %fd29;
	mul.f64 	%fd39, %fd27, %fd30;
	sub.f64 	%fd40, %fd38, %fd39;
	fma.rn.f64 	%fd41, %fd40, %fd37, %fd32;
	st.global.f64 	[%rd42+8], %fd41;
	@%p3 bra 	$L__BB0_5;
	ld.param.u64 	%rd93, [_Z22calculate_sumterm_partP7double2S0_S0_PKS_S2_PKdPKhS4_S6_jjjjj_param_4];
	ld.param.u64 	%rd90, [_Z22calculate_sumterm_partP7double2S0_S0_PKS_S2_PKdPKhS4_S6_jjjjj_param_2];
	shr.u32 	%r54, %r7, 1;
	shr.u32 	%r55, %r8, 1;
	shr.u32 	%r56, %r9, 1;
	shr.u32 	%r57, %r10, 1;
	shr.u32 	%r58, %r27, 1;
	and.b32  	%r59, %r7, 1;
	setp.eq.b32 	%p4, %r59, 1;
	selp.b32 	%r60, %r24, 0, %p4;
	mul.lo.s32 	%r61, %r58, %r58;
	and.b32  	%r62, %r9, 1;
	setp.eq.b32 	%p5, %r62, 1;
	selp.b32 	%r63, %r24, 0, %p5;
	mad.lo.s32 	%r64, %r55, %r58, %r54;
	mad.lo.s32 	%r65, %r60, %r61, %r1;
	mad.lo.s32 	%r66, %r64, %r24, %r65;
	cvta.to.global.u64 	%rd43, %rd90;
	mul.wide.u32 	%rd44, %r66, 16;
	add.s64 	%rd45, %rd43, %rd44;
	ld.global.v2.f64 	{%fd42, %fd43}, [%rd45];
	ld.global.f64 	%fd44, [%rd101];
	mad.lo.s32 	%r67, %r57, %r58, %r56;
	mad.lo.s32 	%r68, %r63, %r61, %r1;
	mad.lo.s32 	%r69, %r67, %r24, %r68;
	cvta.to.global.u64 	%rd46, %rd93;
	mul.wide.u32 	%rd47, %r69, 16;
	add.s64 	%rd48, %rd46, %rd47;
	ld.global.v2.f64 	{%fd45, %fd46}, [%rd48];
	fma.rn.f64 	%fd47, %fd44, %fd45, %fd42;
	st.global.f64 	[%rd45], %fd47;
	ld.global.f64 	%fd48, [%rd101];
	fma.rn.f64 	%fd49, %fd48, %fd46, %fd43;
	st.global.f64 	[%rd45+8], %fd49;
$L__BB0_5:
	add.s32 	%r112, %r112, 1;
	setp.ne.s32 	%p6, %r112, 0;
	add.s64 	%rd101, %rd101, 8;
	add.s64 	%rd100, %rd100, 8;
	add.s64 	%rd99, %rd99, 4;
	add.s64 	%rd98, %rd98, 4;
	@%p6 bra 	$L__BB0_3;
$L__BB0_6:
	ld.param.u32 	%r111, [_Z22calculate_sumterm_partP7double2S0_S0_PKS_S2_PKdPKhS4_S6_jjjjj_param_11];
	setp.ge.u32 	%p7, %r111, %r26;
	@%p7 bra 	$L__BB0_12;
	ld.param.u64 	%rd92, [_Z22calculate_sumterm_partP7double2S0_S0_PKS_S2_PKdPKhS4_S6_jjjjj_param_3];
	ld.param.u64 	%rd88, [_Z22calculate_sumterm_partP7double2S0_S0_PKS_S2_PKdPKhS4_S6_jjjjj_param_0];
	cvta.to.global.u64 	%rd14, %rd92;
	cvta.to.global.u64 	%rd15, %rd88;
	mad.lo.s32 	%r12, %r1, %r23, %r2;
	sub.s32 	%r70, %r26, %r116;
	add.s32 	%r13, %r116, 1;
	and.b32  	%r71, %r70, 1;
	setp.eq.b32 	%p8, %r71, 1;
	not.pred 	%p9, %p8;
	@%p9 bra 	$L__BB0_9;
	ld.param.u64 	%rd96, [_Z22calculate_sumterm_partP7double2S0_S0_PKS_S2_PKdPKhS4_S6_jjjjj_param_8];
	ld.param.u64 	%rd94, [_Z22calculate_sumterm_partP7double2S0_S0_PKS_S2_PKdPKhS4_S6_jjjjj_param_7];
	shl.b32 	%r72, %r116, 2;
	cvt.u64.u32 	%rd49, %r72;
	cvta.to.global.u64 	%rd50, %rd96;
	add.s64 	%rd51, %rd50, %rd49;
	ld.global.u8 	%r73, [%rd51];
	add.s32 	%r74, %r73, -1;
	ld.global.u8 	%r75, [%rd51+1];
	add.s32 	%r76, %r75, -1;
	ld.global.u8 	%r77, [%rd51+2];
	add.s32 	%r78, %r77, -1;
	ld.global.u8 	%r79, [%rd51+3];
	add.s32 	%r80, %r79, -1;
	mad.lo.s32 	%r81, %r76, %r3, %r12;
	mul.wide.u32 	%rd52, %r81, 16;
	add.s64 	%rd53, %rd14, %rd52;
	ld.global.v2.f64 	{%fd50, %fd51}, [%rd53];
	mad.lo.s32 	%r82, %r78, %r3, %r12;
	mul.wide.u32 	%rd54, %r82, 16;
	add.s64 	%rd55, %rd14, %rd54;
	ld.global.v2.f64 	{%fd52, %fd53}, [%rd55];
	mad.lo.s32 	%r83, %r80, %r3, %r12;
	mul.wide.u32 	%rd56, %r83, 16;
	add.s64 	%rd57, %rd14, %rd56;
	ld.global.v2.f64 	{%fd54, %fd55}, [%rd57];
	mad.lo.s32 	%r84, %r74, %r3, %r12;
	mul.wide.u32 	%rd58, %r84, 16;
	add.s64 	%rd59, %rd15, %rd58;
	ld.global.v2.f64 	{%fd56, %fd57}, [%rd59];
	cvta.to.global.u64 	%rd60, %rd94;
	mul.wide.u32 	%rd61, %r116, 8;
	add.s64 	%rd62, %rd60, %rd61;
	ld.global.f64 	%fd58, [%rd62];
	mul.f64 	%fd59, %fd50, %fd52;
	mul.f64 	%fd60, %fd59, %fd54;
	mul.f64 	%fd61, %fd51, %fd53;
	mul.f64 	%fd62, %fd61, %fd54;
	sub.f64 	%fd63, %fd60, %fd62;
	mul.f64 	%fd64, %fd50, %fd53;
	fma.rn.f64 	%fd65, %fd64, %fd55, %fd63;
	mul.f64 	%fd66, %fd51, %fd52;
	fma.rn.f64 	%fd67, %fd66, %fd55, %fd65;
	fma.rn.f64 	%fd68, %fd58, %fd67, %fd56;
	st.global.f64 	[%rd59], %fd68;
	ld.global.f64 	%fd69, [%rd62];
	mul.f64 	%fd70, %fd66, %fd54;
	fma.rn.f64 	%fd71, %fd64, %fd54, %fd70;
	mul.f64 	%fd72, %fd59, %fd55;
	sub.f64 	%fd73, %fd71, %fd72;
	fma.rn.f64 	%fd74, %fd61, %fd55, %fd73;
	fma.rn.f64 	%fd75, %fd74, %fd69, %fd57;
	st.global.f64 	[%rd59+8], %fd75;
	mov.u32 	%r116, %r13;
$L__BB0_9:
	setp.eq.s32 	%p10, %r26, %r13;
	@%p10 bra 	$L__BB0_12;
	sub.s32 	%r115, %r116, %r26;
	shl.b32 	%r114, %r116, 2;
$L__BB0_11:
	ld.param.u64 	%rd97, [_Z22calculate_sumterm_partP7double2S0_S0_PKS_S2_PKdPKhS4_S6_jjjjj_param_8];
	ld.param.u64 	%rd95, [_Z22calculate_sumterm_partP7double2S0_S0_PKS_S2_PKdPKhS4_S6_jjjjj_param_7];
	add.s32 	%r85, %r114, 4;
	cvt.u64.u32 	%rd63, %r114;
	cvta.to.global.u64 	%rd64, %rd97;
	add.s64 	%rd65, %rd64, %rd63;
	ld.global.u8 	%r86, [%rd65];
	add.s32 	%r87, %r86, -1;
	ld.global.u8 	%r88, [%rd65+1];
	add.s32 	%r89, %r88, -1;
	ld.global.u8 	%r90, [%rd65+2];
	add.s32 	%r91, %r90, -1;
	ld.global.u8 	%r92, [%rd65+3];
	add.s32 	%r93, %r92, -1;
	mad.lo.s32 	%r94, %r89, %r3, %r12;
	mul.wide.u32 	%rd66, %r94, 16;
	add.s64 	%rd67, %rd14, %rd66;
	ld.global.v2.f64 	{%fd76, %fd77}, [%rd67];
	mad.lo.s32 	%r95, %r91, %r3, %r12;
	mul.wide.u32 	%rd68, %r95, 16;
	add.s64 	%rd69, %rd14, %rd68;
	ld.global.v2.f64 	{%fd78, %fd79}, [%rd69];
	mad.lo.s32 	%r96, %r93, %r3, %r12;
	mul.wide.u32 	%rd70, %r96, 16;
	add.s64 	%rd71, %rd14, %rd70;
	ld.global.v2.f64 	{%fd80, %fd81}, [%rd71];
	mad.lo.s32 	%r97, %r87, %r3, %r12;
	mul.wide.u32 	%rd72, %r97, 16;
	add.s64 	%rd73, %rd15, %rd72;
	ld.global.v2.f64 	{%fd82, %fd83}, [%rd73];
	cvta.to.global.u64 	%rd74, %rd95;
	mul.wide.u32 	%rd75, %r116, 8;
	add.s64 	%rd76, %rd74, %rd75;
	ld.global.f64 	%fd84, [%rd76];
	mul.f64 	%fd85, %fd76, %fd78;
	mul.f64 	%fd86, %fd85, %fd80;
	mul.f64 	%fd87, %fd77, %fd79;
	mul.f64 	%fd88, %fd87, %fd80;
	sub.f64 	%fd89, %fd86, %fd88;
	mul.f64 	%fd90, %fd76, %fd79;
	fma.rn.f64 	%fd91, %fd90, %fd81, %fd89;
	mul.f64 	%fd92, %fd77, %fd78;
	fma.rn.f64 	%fd93, %fd92, %fd81, %fd91;
	fma.rn.f64 	%fd94, %fd84, %fd93, %fd82;
	st.global.f64 	[%rd73], %fd94;
	ld.global.f64 	%fd95, [%rd76];
	mul.f64 	%fd96, %fd92, %fd80;
	fma.rn.f64 	%fd97, %fd90, %fd80, %fd96;
	mul.f64 	%fd98, %fd85, %fd81;
	sub.f64 	%fd99, %fd97, %fd98;
	fma.rn.f64 	%fd100, %fd87, %fd81, %fd99;
	fma.rn.f64 	%fd101, %fd100, %fd95, %fd83;
	st.global.f64 	[%rd73+8], %fd101;
	cvt.u64.u32 	%rd77, %r85;
	add.s64 	%rd78, %rd64, %rd77;
	ld.global.u8 	%r98, [%rd78];
	add.s32 	%r99, %r98, -1;
	ld.global.u8 	%r100, [%rd78+1];
	add.s32 	%r101, %r100, -1;
	ld.global.u8 	%r102, [%rd78+2];
	add.s32 	%r103, %r102, -1;
	ld.global.u8 	%r104, [%rd78+3];
	add.s32 	%r105, %r104, -1;
	mad.lo.s32 	%r106, %r101, %r3, %r12;
	mul.wide.u32 	%rd79, %r106, 16;
	add.s64 	%rd80, %rd14, %rd79;
	ld.global.v2.f64 	{%fd102, %fd103}, [%rd80];
	mad.lo.s32 	%r107, %r103, %r3, %r12;
	mul.wide.u32 	%rd81, %r107, 16;
	add.s64 	%rd82, %rd14, %rd81;
	ld.global.v2.f64 	{%fd104, %fd105}, [%rd82];
	mad.lo.s32 	%r108, %r105, %r3, %r12;
	mul.wide.u32 	%rd83, %r108, 16;
	add.s64 	%rd84, %rd14, %rd83;
	ld.global.v2.f64 	{%fd106, %fd107}, [%rd84];
	mad.lo.s32 	%r109, %r99, %r3, %r12;
	mul.wide.u32 	%rd85, %r109, 16;
	add.s64 	%rd86, %rd15, %rd85;
	ld.global.v2.f64 	{%fd108, %fd109}, [%rd86];
	ld.global.f64 	%fd110, [%rd76+8];
	mul.f64 	%fd111, %fd102, %fd104;
	mul.f64 	%fd112, %fd111, %fd106;
	mul.f64 	%fd113, %fd103, %fd105;
	mul.f64 	%fd114, %fd113, %fd106;
	sub.f64 	%fd115, %fd112, %fd114;
	mul.f64 	%fd116, %fd102, %fd105;
	fma.rn.f64 	%fd117, %fd116, %fd107, %fd115;
	mul.f64 	%fd118, %fd103, %fd104;
	fma.rn.f64 	%fd119, %fd118, %fd107, %fd117;
	fma.rn.f64 	%fd120, %fd110, %fd119, %fd108;
	st.global.f64 	[%rd86], %fd120;
	ld.global.f64 	%fd121, [%rd76+8];
	mul.f64 	%fd122, %fd118, %fd106;
	fma.rn.f64 	%fd123, %fd116, %fd106, %fd122;
	mul.f64 	%fd124, %fd111, %fd107;
	sub.f64 	%fd125, %fd123, %fd124;
	fma.rn.f64 	%fd126, %fd113, %fd107, %fd125;
	fma.rn.f64 	%fd127, %fd126, %fd121, %fd109;
	st.global.f64 	[%rd86+8], %fd127;
	add.s32 	%r116, %r116, 2;
	add.s32 	%r115, %r115, 2;
	add.s32 	%r114, %r114, 8;
	setp.ne.s32 	%p11, %r115, 0;
	@%p11 bra 	$L__BB0_11;
$L__BB0_12:
	ret;

}


// ===== COMPILED SASS (sm_100) =====

	.target	sm_100

	.elftype	@"ET_EXEC"


//--------------------- .note.nv.tkinfo           --------------------------
	.section	.note.nv.tkinfo,"",@"SHT_NOTE"
	.sectionflags	@"SHF_NOTE_NV_TKINFO"
	.tkinfo
        /*0018*/ 	.word	0x00000002
        /*0030*/ 	.string	""
        /*0030*/ 	.string	"ptxas"
        /*0030*/ 	.string	"Cuda compilation tools, release 13.0, V13.0.88"
        /*0030*/ 	.string	"Build cuda_13.0.r13.0/compiler.36424714_0"
        /*0030*/ 	.string	"-arch sm_100 -m 64 "



//--------------------- .note.nv.cuinfo           --------------------------
	.section	.note.nv.cuinfo,"",@"SHT_NOTE"
	.sectionflags	@"SHF_NOTE_NV_CUINFO"
        /*0018*/ 	.short	0x0002
        /*001a*/ 	.short	0x0064
        /*001c*/ 	.short	0x0082
	.zero		2


//--------------------- .nv.info                  --------------------------
	.section	.nv.info,"",@"SHT_CUDA_INFO"
	.align	4


	//----- nvinfo : EIATTR_REGCOUNT
	.align		4
        /*0000*/ 	.byte	0x04, 0x2f
        /*0002*/ 	.short	(.L_1 - .L_0)
	.align		4
.L_0:
        /*0004*/ 	.word	index@(_Z22calculate_sumterm_partP7double2S0_S0_PKS_S2_PKdPKhS4_S6_jjjjj)
        /*0008*/ 	.word	0x00000020


	//----- nvinfo : EIATTR_FRAME_SIZE
	.align		4
.L_1:
        /*000c*/ 	.byte	0x04, 0x11
        /*000e*/ 	.short	(.L_3 - .L_2)
	.align		4
.L_2:
        /*0010*/ 	.word	index@(_Z22calculate_sumterm_partP7double2S0_S0_PKS_S2_PKdPKhS4_S6_jjjjj)
        /*0014*/ 	.word	0x00000000


	//----- nvinfo : EIATTR_MIN_STACK_SIZE
	.align		4
.L_3:
        /*0018*/ 	.byte	0x04, 0x12
        /*001a*/ 	.short	(.L_5 - .L_4)
	.align		4
.L_4:
        /*001c*/ 	.word	index@(_Z22calculate_sumterm_partP7double2S0_S0_PKS_S2_PKdPKhS4_S6_jjjjj)
        /*0020*/ 	.word	0x00000000
.L_5:


//--------------------- .nv.compat                --------------------------
	.section	.nv.compat,"",@"SHT_CUDA_COMPAT_INFO"
	.align	4
        /*0000*/ 	.byte	0x02, 0x09, 0x00, 0x00, 0x02, 0x02, 0x01, 0x00, 0x02, 0x05, 0x05, 0x00, 0x03, 0x07, 0x01, 0x01
        /*0010*/ 	.byte	0x02, 0x03, 0x00, 0x00, 0x02, 0x06, 0x01, 0x00, 0x04, 0x0b, 0x08, 0x00, 0x01, 0x00, 0x00, 0x00
        /*0020*/ 	.byte	0x00, 0x00, 0x00, 0x00


//--------------------- .nv.info._Z22calculate_sumterm_partP7double2S0_S0_PKS_S2_PKdPKhS4_S6_jjjjj --------------------------
	.section	.nv.info._Z22calculate_sumterm_partP7double2S0_S0_PKS_S2_PKdPKhS4_S6_jjjjj,"",@"SHT_CUDA_INFO"
	.sectionflags	@""
	.align	4


	//----- nvinfo : EIATTR_CUDA_API_VERSION
	.align		4
        /*0000*/ 	.byte	0x04, 0x37
        /*0002*/ 	.short	(.L_7 - .L_6)
.L_6:
        /*0004*/ 	.word	0x00000082


	//----- nvinfo : EIATTR_KPARAM_INFO
	.align		4
.L_7:
        /*0008*/ 	.byte	0x04, 0x17
        /*000a*/ 	.short	(.L_9 - .L_8)
.L_8:
        /*000c*/ 	.word	0x00000000
        /*0010*/ 	.short	0x000d
        /*0012*/ 	.short	0x0058
        /*0014*/ 	.byte	0x00, 0xf0, 0x11, 0x00


	//----- nvinfo : EIATTR_KPARAM_INFO
	.align		4
.L_9:
        /*0018*/ 	.byte	0x04, 0x17
        /*001a*/ 	.short	(.L_11 - .L_10)
.L_10:
        /*001c*/ 	.word	0x00000000
        /*0020*/ 	.short	0x000c
        /*0022*/ 	.short	0x0054
        /*0024*/ 	.byte	0x00, 0xf0, 0x11, 0x00


	//----- nvinfo : EIATTR_KPARAM_INFO
	.align		4
.L_11:
        /*0028*/ 	.byte	0x04, 0x17
        /*002a*/ 	.short	(.L_13 - .L_12)
.L_12:
        /*002c*/ 	.word	0x00000000
        /*0030*/ 	.short	0x000b
        /*0032*/ 	.short	0x0050
        /*0034*/ 	.byte	0x00, 0xf0, 0x11, 0x00


	//----- nvinfo : EIATTR_KPARAM_INFO
	.align		4
.L_13:
        /*0038*/ 	.byte	0x04, 0x17
        /*003a*/ 	.short	(.L_15 - .L_14)
.L_14:
        /*003c*/ 	.word	0x00000000
        /*0040*/ 	.short	0x000a
        /*0042*/ 	.short	0x004c
        /*0044*/ 	.byte	0x00, 0xf0, 0x11, 0x00


	//----- nvinfo : EIATTR_KPARAM_INFO
	.align		4
.L_15:
        /*0048*/ 	.byte	0x04, 0x17
        /*004a*/ 	.short	(.L_17 - .L_16)
.L_16:
        /*004c*/ 	.word	0x00000000
        /*0050*/ 	.short	0x0009
        /*0052*/ 	.short	0x0048
        /*0054*/ 	.byte	0x00, 0xf0, 0x11, 0x00


	//----- nvinfo : EIATTR_KPARAM_INFO
	.align		4
.L_17:
        /*0058*/ 	.byte	0x04, 0x17
        /*005a*/ 	.short	(.L_19 - .L_18)
.L_18:
        /*005c*/ 	.word	0x00000000
        /*0060*/ 	.short	0x0008
        /*0062*/ 	.short	0x0040
        /*0064*/ 	.byte	0x00, 0xf5, 0x21, 0x00


	//----- nvinfo : EIATTR_KPARAM_INFO
	.align		4
.L_19:
        /*0068*/ 	.byte	0x04, 0x17
        /*006a*/ 	.short	(.L_21 - .L_20)
.L_20:
        /*006c*/ 	.word	0x00000000
        /*0070*/ 	.short	0x0007
        /*0072*/ 	.short	0x0038
        /*0074*/ 	.byte	0x00, 0xf5, 0x21, 0x00


	//----- nvinfo : EIATTR_KPARAM_INFO
	.align		4
.L_21:
        /*0078*/ 	.byte	0x04, 0x17
        /*007a*/ 	.short	(.L_23 - .L_22)
.L_22:
        /*007c*/ 	.word	0x00000000
        /*0080*/ 	.short	0x0006
        /*0082*/ 	.short	0x0030
        /*0084*/ 	.byte	0x00, 0xf5, 0x21, 0x00


	//----- nvinfo : EIATTR_KPARAM_INFO
	.align		4
.L_23:
        /*0088*/ 	.byte	0x04, 0x17
        /*008a*/ 	.short	(.L_25 - .L_24)
.L_24:
        /*008c*/ 	.word	0x00000000
        /*0090*/ 	.short	0x0005
        /*0092*/ 	.short	0x0028
        /*0094*/ 	.byte	0x00, 0xf5, 0x21, 0x00


	//----- nvinfo : EIATTR_KPARAM_INFO
	.align		4
.L_25:
        /*0098*/ 	.byte	0x04, 0x17
        /*009a*/ 	.short	(.L_27 - .L_26)
.L_26:
        /*009c*/ 	.word	0x00000000
        /*00a0*/ 	.short	0x0004
        /*00a2*/ 	.short	0x0020
        /*00a4*/ 	.byte	0x00, 0xf5, 0x21, 0x00


	//----- nvinfo : EIATTR_KPARAM_INFO
	.align		4
.L_27:
        /*00a8*/ 	.byte	0x04, 0x17
        /*00aa*/ 	.short	(.L_29 - .L_28)
.L_28:
        /*00ac*/ 	.word	0x00000000
        /*00b0*/ 	.short	0x0003
        /*00b2*/ 	.short	0x0018
        /*00b4*/ 	.byte	0x00, 0xf5, 0x21, 0x00


	//----- nvinfo : EIATTR_KPARAM_INFO
	.align		4
.L_29:
        /*00b8*/ 	.byte	0x04, 0x17
        /*00ba*/ 	.short	(.L_31 - .L_30)
.L_30:
        /*00bc*/ 	.word	0x00000000
        /*00c0*/ 	.short	0x0002
        /*00c2*/ 	.short	0x0010
        /*00c4*/ 	.byte	0x00, 0xf5, 0x21, 0x00


	//----- nvinfo : EIATTR_KPARAM_INFO
	.align		4
.L_31:
        /*00c8*/ 	.byte	0x04, 0x17
        /*00ca*/ 	.short	(.L_33 - .L_32)
.L_32:
        /*00cc*/ 	.word	0x00000000
        /*00d0*/ 	.short	0x0001
        /*00d2*/ 	.short	0x0008
        /*00d4*/ 	.byte	0x00, 0xf5, 0x21, 0x00


	//----- nvinfo : EIATTR_KPARAM_INFO
	.align		4
.L_33:
        /*00d8*/ 	.byte	0x04, 0x17
        /*00da*/ 	.short	(.L_35 - .L_34)
.L_34:
        /*00dc*/ 	.word	0x00000000
        /*00e0*/ 	.short	0x0000
        /*00e2*/ 	.short	0x0000
        /*00e4*/ 	.byte	0x00, 0xf5, 0x21, 0x00


	//----- nvinfo : EIATTR_SPARSE_MMA_MASK
	.align		4
.L_35:
        /*00e8*/ 	.byte	0x03, 0x50
        /*00ea*/ 	.short	0x0000


	//----- nvinfo : EIATTR_MAXREG_COUNT
	.align		4
        /*00ec*/ 	.byte	0x03, 0x1b
        /*00ee*/ 	.short	0x00ff


	//----- nvinfo : EIATTR_MERCURY_ISA_VERSION
	.align		4
        /*00f0*/ 	.byte	0x03, 0x5f
        /*00f2*/ 	.short	0x0101


	//----- nvinfo : EIATTR_VRC_CTA_INIT_COUNT
	.align		4
        /*00f4*/ 	.byte	0x02, 0x4a
	.zero		1
	.zero		1


	//----- nvinfo : EIATTR_EXIT_INSTR_OFFSETS
	.align		4
        /*00f8*/ 	.byte	0x04, 0x1c
        /*00fa*/ 	.short	(.L_37 - .L_36)


	//   ....[0]....
.L_36:
        /*00fc*/ 	.word	0x000001d0


	//   ....[1]....
        /*0100*/ 	.word	0x00000c00


	//   ....[2]....
        /*0104*/ 	.word	0x00000fe0


	//   ....[3]....
        /*0108*/ 	.word	0x00001680


	//----- nvinfo : EIATTR_CRS_STACK_SIZE
	.align		4
.L_37:
        /*010c*/ 	.byte	0x04, 0x1e
        /*010e*/ 	.short	(.L_39 - .L_38)
.L_38:
        /*0110*/ 	.word	0x00000000


	//----- nvinfo : EIATTR_CBANK_PARAM_SIZE
	.align		4
.L_39:
        /*0114*/ 	.byte	0x03, 0x19
        /*0116*/ 	.short	0x005c


	//----- nvinfo : EIATTR_PARAM_CBANK
	.align		4
        /*0118*/ 	.byte	0x04, 0x0a
        /*011a*/ 	.short	(.L_41 - .L_40)
	.align		4
.L_40:
        /*011c*/ 	.word	index@(.nv.constant0._Z22calculate_sumterm_partP7double2S0_S0_PKS_S2_PKdPKhS4_S6_jjjjj)
        /*0120*/ 	.short	0x0380
        /*0122*/ 	.short	0x005c


	//----- nvinfo : EIATTR_SW_WAR
	.align		4
.L_41:
        /*0124*/ 	.byte	0x04, 0x36
        /*0126*/ 	.short	(.L_43 - .L_42)
.L_42:
        /*0128*/ 	.word	0x00000008
.L_43:


//--------------------- .nv.callgraph             --------------------------
	.section	.nv.callgraph,"",@"SHT_CUDA_CALLGRAPH"
	.align	4
	.sectionentsize	8
	.align		4
        /*0000*/ 	.word	0x00000000
	.align		4
        /*0004*/ 	.word	0xffffffff
	.align		4
        /*0008*/ 	.word	0x00000000
	.align		4
        /*000c*/ 	.word	0xfffffffe
	.align		4
        /*0010*/ 	.word	0x00000000
	.align		4
        /*0014*/ 	.word	0xfffffffd
	.align		4
        /*0018*/ 	.word	0x00000000
	.align		4
        /*001c*/ 	.word	0xfffffffc


//--------------------- .text._Z22calculate_sumterm_partP7double2S0_S0_PKS_S2_PKdPKhS4_S6_jjjjj --------------------------
	.section	.text._Z22calculate_sumterm_partP7double2S0_S0_PKS_S2_PKdPKhS4_S6_jjjjj,"ax",@progbits
	.align	128
        .global         _Z22calculate_sumterm_partP7double2S0_S0_PKS_S2_PKdPKhS4_S6_jjjjj
        .type           _Z22calculate_sumterm_partP7double2S0_S0_PKS_S2_PKdPKhS4_S6_jjjjj,@function
        .size           _Z22calculate_sumterm_partP7double2S0_S0_PKS_S2_PKdPKhS4_S6_jjjjj,(.L_x_7 - _Z22calculate_sumterm_partP7double2S0_S0_PKS_S2_PKdPKhS4_S6_jjjjj)
        .other          _Z22calculate_sumterm_partP7double2S0_S0_PKS_S2_PKdPKhS4_S6_jjjjj,@"STO_CUDA_ENTRY STV_DEFAULT"
_Z22calculate_sumterm_partP7double2S0_S0_PKS_S2_PKdPKhS4_S6_jjjjj:
.text._Z22calculate_sumterm_partP7double2S0_S0_PKS_S2_PKdPKhS4_S6_jjjjj:
[----:B------:R-:W-:Y:S01]  /*0000*/  LDC R1, c[0x0][0x37c] ;  /* 0x0000df00ff017b82 */ /* 0x000fe20000000800 */
[----:B------:R-:W0:Y:S01]  /*0010*/  LDCU.64 UR20, c[0x0][0x3c8] ;  /* 0x00007900ff1477ac */ /* 0x000e220008000a00 */
[----:B------:R-:W1:Y:S06]  /*0020*/  S2R R5, SR_TID.X ;  /* 0x0000000000057919 */ /* 0x000e6c0000002100 */
[----:B------:R-:W1:Y:S08]  /*0030*/  S2UR UR4, SR_CTAID.X ;  /* 0x00000000000479c3 */ /* 0x000e700000002500 */
[----:B------:R-:W1:Y:S01]  /*0040*/  LDC R6, c[0x0][0x360] ;  /* 0x0000d800ff067b82 */ /* 0x000e620000000800 */
[----:B0-----:R-:W0:Y:S01]  /*0050*/  I2F.U32.RP R0, UR20 ;  /* 0x0000001400007d06 */ /* 0x001e220008209000 */
[----:B------:R-:W-:Y:S01]  /*0060*/  ISETP.NE.U32.AND P2, PT, RZ, UR20, PT ;  /* 0x00000014ff007c0c */ /* 0x000fe2000bf45070 */
[----:B------:R-:W-:-:S06]  /*0070*/  UIMAD UR12, UR20, UR21, URZ ;  /* 0x00000015140c72a4 */ /* 0x000fcc000f8e02ff */
[----:B0-----:R-:W0:Y:S02]  /*0080*/  MUFU.RCP R0, R0 ;  /* 0x0000000000007308 */ /* 0x001e240000001000 */
[----:B0-----:R-:W-:-:S06]  /*0090*/  IADD3 R2, PT, PT, R0, 0xffffffe, RZ ;  /* 0x0ffffffe00027810 */ /* 0x001fcc0007ffe0ff */
[----:B------:R0:W2:Y:S02]  /*00a0*/  F2I.FTZ.U32.TRUNC.NTZ R3, R2 ;  /* 0x0000000200037305 */ /* 0x0000a4000021f000 */
[----:B0-----:R-:W-:Y:S01]  /*00b0*/  HFMA2 R2, -RZ, RZ, 0, 0 ;  /* 0x00000000ff027431 */ /* 0x001fe200000001ff */
[----:B--2---:R-:W-:-:S05]  /*00c0*/  IADD3 R7, PT, PT, RZ, -R3, RZ ;  /* 0x80000003ff077210 */ /* 0x004fca0007ffe0ff */
[----:B------:R-:W-:-:S04]  /*00d0*/  IMAD R7, R7, UR20, RZ ;  /* 0x0000001407077c24 */ /* 0x000fc8000f8e02ff */
[----:B------:R-:W-:-:S04]  /*00e0*/  IMAD.HI.U32 R4, R3, R7, R2 ;  /* 0x0000000703047227 */ /* 0x000fc800078e0002 */
[----:B-1----:R-:W-:Y:S01]  /*00f0*/  IMAD R3, R6, UR4, R5 ;  /* 0x0000000406037c24 */ /* 0x002fe2000f8e0205 */
[----:B------:R-:W0:Y:S03]  /*0100*/  LDCU.64 UR4, c[0x0][0x3b8] ;  /* 0x00007700ff0477ac */ /* 0x000e260008000a00 */
[----:B------:R-:W-:-:S04]  /*0110*/  IMAD.HI.U32 R0, R4, R3, RZ ;  /* 0x0000000304007227 */ /* 0x000fc800078e00ff */
[----:B------:R-:W-:-:S04]  /*0120*/  IMAD.MOV R4, RZ, RZ, -R0 ;  /* 0x000000ffff047224 */ /* 0x000fc800078e0a00 */
[----:B------:R-:W-:-:S05]  /*0130*/  IMAD R2, R4, UR20, R3 ;  /* 0x0000001404027c24 */ /* 0x000fca000f8e0203 */
[----:B------:R-:W-:-:S13]  /*0140*/  ISETP.GE.U32.AND P0, PT, R2, UR20, PT ;  /* 0x0000001402007c0c */ /* 0x000fda000bf06070 */
[----:B------:R-:W-:Y:S02]  /*0150*/  @P0 IADD3 R2, PT, PT, R2, -UR20, RZ ;  /* 0x8000001402020c10 */ /* 0x000fe4000fffe0ff */
[----:B------:R-:W-:Y:S02]  /*0160*/  @P0 IADD3 R0, PT, PT, R0, 0x1, RZ ;  /* 0x0000000100000810 */ /* 0x000fe40007ffe0ff */
[----:B------:R-:W-:Y:S02]  /*0170*/  ISETP.GE.U32.AND P1, PT, R2, UR20, PT ;  /* 0x0000001402007c0c */ /* 0x000fe4000bf26070 */
[----:B------:R-:W-:-:S11]  /*0180*/  ISETP.GE.U32.AND P0, PT, R3, UR12, PT ;  /* 0x0000000c03007c0c */ /* 0x000fd6000bf06070 */
[----:B------:R-:W-:Y:S01]  /*0190*/  @P1 VIADD R0, R0, 0x1 ;  /* 0x0000000100001836 */ /* 0x000fe20000000000 */
[----:B------:R-:W-:-:S04]  /*01a0*/  @!P2 LOP3.LUT R0, RZ, UR20, RZ, 0x33, !PT ;  /* 0x00000014ff00ac12 */ /* 0x000fc8000f8e33ff */
[----:B------:R-:W-:-:S05]  /*01b0*/  IADD3 R2, PT, PT, -R0, RZ, RZ ;  /* 0x000000ff00027210 */ /* 0x000fca0007ffe1ff */
[----:B------:R-:W-:Y:S01]  /*01c0*/  IMAD R3, R2, UR20, R3 ;  /* 0x0000001402037c24 */ /* 0x000fe2000f8e0203 */
[----:B0-----:R-:W-:Y:S06]  /*01d0*/  @P0 EXIT ;  /* 0x000000000000094d */ /* 0x001fec0003800000 */
[----:B------:R-:W0:Y:S01]  /*01e0*/  LDCU.64 UR6, c[0x0][0x3d0] ;  /* 0x00007a00ff0677ac */ /* 0x000e220008000a00 */
[----:B------:R-:W1:Y:S01]  /*01f0*/  LDCU.64 UR14, c[0x0][0x358] ;  /* 0x00006b00ff0e77ac */ /* 0x000e620008000a00 */
[----:B0-----:R-:W-:-:S04]  /*0200*/  UISETP.LT.U32.AND UP0, UPT, UR6, UR7, UPT ;  /* 0x000000070600728c */ /* 0x001fc8000bf01070 */
[----:B------:R-:W-:-:S04]  /*0210*/  USEL UR13, UR6, UR7, UP0 ;  /* 0x00000007060d7287 */ /* 0x000fc80008000000 */
[----:B------:R-:W-:-:S09]  /*0220*/  UISETP.NE.AND UP0, UPT, UR13, URZ, UPT ;  /* 0x000000ff0d00728c */ /* 0x000fd2000bf05270 */
[----:B-1----:R-:W-:Y:S05]  /*0230*/  BRA.U !UP0, `(.L_x_0) ;  /* 0x0000000908647547 */ /* 0x002fea000b800000 */
[----:B------:R-:W0:Y:S01]  /*0240*/  LDCU.64 UR6, c[0x0][0x3c0] ;  /* 0x00007800ff0677ac */ /* 0x000e220008000a00 */
[----:B------:R-:W-:Y:S01]  /*0250*/  IMAD R2, R0, UR20, R3 ;  /* 0x0000001400027c24 */ /* 0x000fe2000f8e0203 */
[----:B------:R-:W1:Y:S01]  /*0260*/  LDCU.64 UR8, c[0x0][0x3b0] ;  /* 0x00007600ff0877ac */ /* 0x000e620008000a00 */
[----:B------:R-:W2:Y:S01]  /*0270*/  LDCU UR19, c[0x0][0x3d8] ;  /* 0x00007b00ff1377ac */ /* 0x000ea20008000800 */
[----:B------:R-:W3:Y:S01]  /*0280*/  LDCU.64 UR10, c[0x0][0x3a8] ;  /* 0x00007500ff0a77ac */ /* 0x000ee20008000a00 */
[----:B------:R-:W-:Y:S02]  /*0290*/  UIADD3 UR16, UPT, UPT, -UR13, URZ, URZ ;  /* 0x000000ff0d107290 */ /* 0x000fe4000fffe1ff */
[----:B0-----:R-:W-:Y:S02]  /*02a0*/  UIADD3 UR6, UP0, UPT, UR6, 0x1, URZ ;  /* 0x0000000106067890 */ /* 0x001fe4000ff1e0ff */
[----:B-1----:R-:W-:Y:S02]  /*02b0*/  UIADD3 UR8, UP1, UPT, UR8, 0x3, URZ ;  /* 0x0000000308087890 */ /* 0x002fe4000ff3e0ff */
[----:B------:R-:W-:-:S02]  /*02c0*/  UIADD3.X UR7, UPT, UPT, URZ, UR7, URZ, UP0, !UPT ;  /* 0x00000007ff077290 */ /* 0x000fc400087fe4ff */
[----:B--23--:R-:W-:-:S12]  /*02d0*/  UIADD3.X UR9, UPT, UPT, URZ, UR9, URZ, UP1, !UPT ;  /* 0x00000009ff097290 */ /* 0x00cfd80008ffe4ff */
.L_x_3:
[----:B01----:R-:W-:Y:S01]  /*02e0*/  MOV R4, UR6 ;  /* 0x0000000600047c02 */ /* 0x003fe20008000f00 */
[----:B------:R-:W-:Y:S01]  /*02f0*/  IMAD.U32 R6, RZ, RZ, UR6 ;  /* 0x00000006ff067e24 */ /* 0x000fe2000f8e00ff */
[----:B------:R-:W-:Y:S01]  /*0300*/  MOV R5, UR7 ;  /* 0x0000000700057c02 */ /* 0x000fe20008000f00 */
[----:B------:R-:W0:Y:S01]  /*0310*/  LDC.64 R20, c[0x0][0x398] ;  /* 0x0000e600ff147b82 */ /* 0x000e220000000a00 */
[----:B------:R-:W-:-:S03]  /*0320*/  MOV R7, UR7 ;  /* 0x0000000700077c02 */ /* 0x000fc60008000f00 */
[----:B------:R-:W2:Y:S04]  /*0330*/  LDG.E.U8 R4, desc[UR14][R4.64] ;  /* 0x0000000e04047981 */ /* 0x000ea8000c1e1100 */
[----:B------:R-:W3:Y:S01]  /*0340*/  LDG.E.U8 R6, desc[UR14][R6.64+0x1] ;  /* 0x0000010e06067981 */ /* 0x000ee2000c1e1100 */
[----:B------:R-:W-:Y:S01]  /*0350*/  MOV R10, UR6 ;  /* 0x00000006000a7c02 */ /* 0x000fe20008000f00 */
[----:B------:R-:W1:Y:S01]  /*0360*/  LDC.64 R22, c[0x0][0x380] ;  /* 0x0000e000ff167b82 */ /* 0x000e620000000a00 */
[----:B------:R-:W-:-:S05]  /*0370*/  MOV R11, UR7 ;  /* 0x00000007000b7c02 */ /* 0x000fca0008000f00 */
[----:B------:R-:W4:Y:S01]  /*0380*/  LDG.E.U8 R12, desc[UR14][R10.64+0x2] ;  /* 0x0000020e0a0c7981 */ /* 0x000f22000c1e1100 */
[----:B------:R-:W-:Y:S02]  /*0390*/  MOV R16, UR6 ;  /* 0x0000000600107c02 */ /* 0x000fe40008000f00 */
[----:B------:R-:W-:-:S05]  /*03a0*/  MOV R17, UR7 ;  /* 0x0000000700117c02 */ /* 0x000fca0008000f00 */
[----:B------:R-:W5:Y:S01]  /*03b0*/  LDG.E.U8 R16, desc[UR14][R16.64+-0x1] ;  /* 0xffffff0e10107981 */ /* 0x000f62000c1e1100 */
[----:B--2---:R-:W-:Y:S01]  /*03c0*/  VIADD R9, R4, 0xffffffff ;  /* 0xffffffff04097836 */ /* 0x004fe20000000000 */
[----:B---3--:R-:W-:-:S03]  /*03d0*/  IADD3 R13, PT, PT, R6, -0x1, RZ ;  /* 0xffffffff060d7810 */ /* 0x008fc60007ffe0ff */
[--C-:B------:R-:W-:Y:S02]  /*03e0*/  IMAD R9, R9, UR12, R2.reuse ;  /* 0x0000000c09097c24 */ /* 0x100fe4000f8e0202 */
[----:B------:R-:W-:Y:S02]  /*03f0*/  IMAD R13, R13, UR12, R2 ;  /* 0x0000000c0d0d7c24 */ /* 0x000fe4000f8e0202 */
[----:B0-----:R-:W-:-:S04]  /*0400*/  IMAD.WIDE.U32 R4, R9, 0x10, R20 ;  /* 0x0000001009047825 */ /* 0x001fc800078e0014 */
[----:B------:R-:W-:Y:S02]  /*0410*/  IMAD.WIDE.U32 R8, R13, 0x10, R20 ;  /* 0x000000100d087825 */ /* 0x000fe400078e0014 */
[----:B------:R-:W2:Y:S04]  /*0420*/  LDG.E.128 R4, desc[UR14][R4.64] ;  /* 0x0000000e04047981 */ /* 0x000ea8000c1e1d00 */
[----:B------:R-:W2:Y:S01]  /*0430*/  LDG.E.128 R8, desc[UR14][R8.64] ;  /* 0x0000000e08087981 */ /* 0x000ea2000c1e1d00 */
[----:B----4-:R-:W-:-:S04]  /*0440*/  VIADD R13, R12, 0xffffffff ;  /* 0xffffffff0c0d7836 */ /* 0x010fc80000000000 */
[----:B------:R-:W-:-:S04]  /*0450*/  IMAD R13, R13, UR12, R2 ;  /* 0x0000000c0d0d7c24 */ /* 0x000fc8000f8e0202 */
[----:B------:R-:W-:-:S06]  /*0460*/  IMAD.WIDE.U32 R12, R13, 0x10, R20 ;  /* 0x000000100d0c7825 */ /* 0x000fcc00078e0014 */
[----:B------:R-:W3:Y:S01]  /*0470*/  LDG.E.128 R12, desc[UR14][R12.64] ;  /* 0x0000000e0c0c7981 */ /* 0x000ee2000c1e1d00 */
[----:B-----5:R-:W-:Y:S02]  /*0480*/  IADD3 R19, PT, PT, R16, -0x1, RZ ;  /* 0xffffffff10137810 */ /* 0x020fe40007ffe0ff */
[----:B------:R-:W-:-:S03]  /*0490*/  MOV R24, UR4 ;  /* 0x0000000400187c02 */ /* 0x000fc60008000f00 */
[----:B------:R-:W-:Y:S01]  /*04a0*/  IMAD R19, R19, UR12, R2 ;  /* 0x0000000c13137c24 */ /* 0x000fe2000f8e0202 */
[----:B------:R-:W-:-:S03]  /*04b0*/  MOV R25, UR5 ;  /* 0x0000000500197c02 */ /* 0x000fc60008000f00 */
[----:B-1----:R-:W-:-:S03]  /*04c0*/  IMAD.WIDE.U32 R22, R19, 0x10, R22 ;  /* 0x0000001013167825 */ /* 0x002fc600078e0016 */
[----:B------:R-:W4:Y:S01]  /*04d0*/  LDG.E.64 R24, desc[UR14][R24.64] ;  /* 0x0000000e18187981 */ /* 0x000f22000c1e1b00 */
[C---:B--2---:R-:W-:Y:S02]  /*04e0*/  DMUL R16, R4.reuse, R8 ;  /* 0x0000000804107228 */ /* 0x044fe40000000000 */
[-C--:B------:R-:W-:Y:S02]  /*04f0*/  DMUL R18, R4, R10.reuse ;  /* 0x0000000a04127228 */ /* 0x080fe40000000000 */
[C---:B------:R-:W-:Y:S02]  /*0500*/  DMUL R10, R6.reuse, R10 ;  /* 0x0000000a060a7228 */ /* 0x040fe40000000000 */
[----:B------:R-:W-:Y:S01]  /*0510*/  DMUL R8, R6, R8 ;  /* 0x0000000806087228 */ /* 0x000fe20000000000 */
[----:B------:R-:W4:Y:S05]  /*0520*/  LDG.E.128 R4, desc[UR14][R22.64] ;  /* 0x0000000e16047981 */ /* 0x000f2a000c1e1d00 */
[----:B---3--:R-:W-:-:S08]  /*0530*/  DMUL R26, R12, R10 ;  /* 0x0000000a0c1a7228 */ /* 0x008fd00000000000 */
[----:B------:R-:W-:-:S08]  /*0540*/  DFMA R26, R12, R16, -R26 ;  /* 0x000000100c1a722b */ /* 0x000fd0000000081a */
[----:B------:R-:W-:-:S08]  /*0550*/  DFMA R26, R14, R18, R26 ;  /* 0x000000120e1a722b */ /* 0x000fd0000000001a */
[----:B------:R-:W-:Y:S01]  /*0560*/  DFMA R26, R14, R8, R26 ;  /* 0x000000080e1a722b */ /* 0x000fe2000000001a */
[----:B------:R-:W-:Y:S01]  /*0570*/  IMAD.U32 R28, RZ, RZ, UR4 ;  /* 0x00000004ff1c7e24 */ /* 0x000fe2000f8e00ff */
[----:B------:R-:W-:-:S06]  /*0580*/  MOV R29, UR5 ;  /* 0x00000005001d7c02 */ /* 0x000fcc0008000f00 */
[----:B----4-:R-:W-:-:S07]  /*0590*/  DFMA R26, R24, R26, R4 ;  /* 0x0000001a181a722b */ /* 0x010fce0000000004 */
[----:B------:R-:W-:Y:S04]  /*05a0*/  STG.E.64 desc[UR14][R22.64], R26 ;  /* 0x0000001a16007986 */ /* 0x000fe8000c101b0e */
[----:B------:R-:W2:Y:S01]  /*05b0*/  LDG.E.64 R4, desc[UR14][R28.64] ;  /* 0x0000000e1c047981 */ /* 0x000ea2000c1e1b00 */
[----:B------:R-:W-:-:S08]  /*05c0*/  DMUL R8, R12, R8 ;  /* 0x000000080c087228 */ /* 0x000fd00000000000 */
[----:B------:R-:W-:Y:S01]  /*05d0*/  DFMA R8, R12, R18, R8 ;  /* 0x000000120c08722b */ /* 0x000fe20000000008 */
[----:B------:R-:W0:Y:S07]  /*05e0*/  LDC.64 R12, c[0x0][0x388] ;  /* 0x0000e200ff0c7b82 */ /* 0x000e2e0000000a00 */
[----:B------:R-:W-:-:S08]  /*05f0*/  DFMA R8, R14, -R16, R8 ;  /* 0x800000100e08722b */ /* 0x000fd00000000008 */
[----:B------:R-:W-:Y:S01]  /*0600*/  DFMA R8, R14, R10, R8 ;  /* 0x0000000a0e08722b */ /* 0x000fe20000000008 */
[----:B------:R-:W-:Y:S01]  /*0610*/  IMAD.U32 R14, RZ, RZ, UR8 ;  /* 0x00000008ff0e7e24 */ /* 0x000fe2000f8e00ff */
[----:B------:R-:W-:Y:S01]  /*0620*/  MOV R15, UR9 ;  /* 0x00000009000f7c02 */ /* 0x000fe20008000f00 */
[----:B------:R-:W-:Y:S01]  /*0630*/  IMAD.U32 R10, RZ, RZ, UR8 ;  /* 0x00000008ff0a7e24 */ /* 0x000fe2000f8e00ff */
[----:B------:R-:W-:-:S04]  /*0640*/  MOV R11, UR9 ;  /* 0x00000009000b7c02 */ /* 0x000fc80008000f00 */
[----:B--2---:R-:W-:Y:S01]  /*0650*/  DFMA R4, R4, R8, R6 ;  /* 0x000000080404722b */ /* 0x004fe20000000006 */
[----:B------:R-:W-:Y:S02]  /*0660*/  MOV R8, UR8 ;  /* 0x0000000800087c02 */ /* 0x000fe40008000f00 */
[----:B------:R-:W-:-:S04]  /*0670*/  MOV R9, UR9 ;  /* 0x0000000900097c02 */ /* 0x000fc80008000f00 */
[----:B------:R1:W-:Y:S04]  /*0680*/  STG.E.64 desc[UR14][R22.64+0x8], R4 ;  /* 0x0000080416007986 */ /* 0x0003e8000c101b0e */
[----:B------:R-:W2:Y:S04]  /*0690*/  LDG.E.U8 R8, desc[UR14][R8.64+-0x1] ;  /* 0xffffff0e08087981 */ /* 0x000ea8000c1e1100 */
[----:B------:R-:W3:Y:S01]  /*06a0*/  LDG.E.U8 R14, desc[UR14][R14.64] ;  /* 0x0000000e0e0e7981 */ /* 0x000ee2000c1e1100 */
[----:B------:R-:W-:Y:S02]  /*06b0*/  MOV R6, UR8 ;  /* 0x0000000800067c02 */ /* 0x000fe40008000f00 */
[----:B------:R-:W-:Y:S01]  /*06c0*/  MOV R7, UR9 ;  /* 0x0000000900077c02 */ /* 0x000fe20008000f00 */
[----:B------:R-:W4:Y:S04]  /*06d0*/  LDG.E.U8 R10, desc[UR14][R10.64+-0x2] ;  /* 0xfffffe0e0a0a7981 */ /* 0x000f28000c1e1100 */
[----:B------:R-:W5:Y:S01]  /*06e0*/  LDG.E.U8 R6, desc[UR14][R6.64+-0x3] ;  /* 0xfffffd0e06067981 */ /* 0x000f62000c1e1100 */
[----:B------:R-:W-:-:S02]  /*06f0*/  MOV R28, UR10 ;  /* 0x0000000a001c7c02 */ /* 0x000fc40008000f00 */
[----:B------:R-:W-:Y:S02]  /*0700*/  MOV R29, UR11 ;  /* 0x0000000b001d7c02 */ /* 0x000fe40008000f00 */
[----:B--2---:R-:W-:Y:S02]  /*0710*/  IADD3 R17, PT, PT, R8, -0x1, RZ ;  /* 0xffffffff08117810 */ /* 0x004fe40007ffe0ff */
[----:B---3--:R-:W-:-:S03]  /*0720*/  IADD3 R19, PT, PT, R14, -0x1, RZ ;  /* 0xffffffff0e137810 */ /* 0x008fc60007ffe0ff */
[--C-:B------:R-:W-:Y:S02]  /*0730*/  IMAD R25, R17, UR12, R2.reuse ;  /* 0x0000000c11197c24 */ /* 0x100fe4000f8e0202 */
[----:B-1----:R-:W-:Y:S02]  /*0740*/  IMAD R23, R19, UR12, R2 ;  /* 0x0000000c13177c24 */ /* 0x002fe4000f8e0202 */
[----:B------:R-:W-:-:S04]  /*0750*/  IMAD.WIDE.U32 R4, R25, 0x10, R20 ;  /* 0x0000001019047825 */ /* 0x000fc800078e0014 */
[----:B------:R-:W-:Y:S01]  /*0760*/  IMAD.WIDE.U32 R8, R23, 0x10, R20 ;  /* 0x0000001017087825 */ /* 0x000fe200078e0014 */
[----:B----4-:R-:W-:Y:S01]  /*0770*/  IADD3 R27, PT, PT, R10, -0x1, RZ ;  /* 0xffffffff0a1b7810 */ /* 0x010fe20007ffe0ff */
[----:B------:R-:W2:Y:S02]  /*0780*/  LDG.E.64 R22, desc[UR14][R28.64] ;  /* 0x0000000e1c167981 */ /* 0x000ea4000c1e1b00 */
[----:B-----5:R-:W-:Y:S02]  /*0790*/  VIADD R16, R6, 0xffffffff ;  /* 0xffffffff06107836 */ /* 0x020fe40000000000 */
[----:B------:R-:W3:Y:S04]  /*07a0*/  LDG.E.128 R4, desc[UR14][R4.64] ;  /* 0x0000000e04047981 */ /* 0x000ee8000c1e1d00 */
[----:B------:R-:W3:Y:S01]  /*07b0*/  LDG.E.128 R8, desc[UR14][R8.64] ;  /* 0x0000000e08087981 */ /* 0x000ee2000c1e1d00 */
[----:B------:R-:W-:-:S04]  /*07c0*/  IMAD R15, R27, UR19, R16 ;  /* 0x000000131b0f7c24 */ /* 0x000fc8000f8e0210 */
[----:B------:R-:W-:-:S04]  /*07d0*/  IMAD R15, R15, UR12, R2 ;  /* 0x0000000c0f0f7c24 */ /* 0x000fc8000f8e0202 */
[----:B0-----:R-:W-:-:S05]  /*07e0*/  IMAD.WIDE.U32 R20, R15, 0x10, R12 ;  /* 0x000000100f147825 */ /* 0x001fca00078e000c */
[----:B------:R-:W2:Y:S01]  /*07f0*/  LDG.E.128 R12, desc[UR14][R20.64] ;  /* 0x0000000e140c7981 */ /* 0x000ea2000c1e1d00 */
[----:B---3--:R-:W-:-:S08]  /*0800*/  DMUL R24, R6, R10 ;  /* 0x0000000a06187228 */ /* 0x008fd00000000000 */
[----:B------:R-:W-:-:S08]  /*0810*/  DFMA R24, R4, R8, R24 ;  /* 0x000000080418722b */ /* 0x000fd00000000018 */
[----:B--2---:R-:W-:Y:S01]  /*0820*/  DFMA R22, R22, R24, R12 ;  /* 0x000000181616722b */ /* 0x004fe2000000000c */
[----:B------:R-:W-:Y:S01]  /*0830*/  IMAD.U32 R12, RZ, RZ, UR10 ;  /* 0x0000000aff0c7e24 */ /* 0x000fe2000f8e00ff */
[----:B------:R-:W-:-:S05]  /*0840*/  MOV R13, UR11 ;  /* 0x0000000b000d7c02 */ /* 0x000fca0008000f00 */
[----:B------:R0:W-:Y:S04]  /*0850*/  STG.E.64 desc[UR14][R20.64], R22 ;  /* 0x0000001614007986 */ /* 0x0001e8000c101b0e */
[----:B------:R-:W2:Y:S01]  /*0860*/  LDG.E.64 R12, desc[UR14][R12.64] ;  /* 0x0000000e0c0c7981 */ /* 0x000ea2000c1e1b00 */
[----:B------:R-:W-:-:S08]  /*0870*/  DMUL R4, R4, R10 ;  /* 0x0000000a04047228 */ /* 0x000fd00000000000 */
[----:B------:R-:W-:Y:S01]  /*0880*/  DFMA R4, R6, R8, -R4 ;  /* 0x000000080604722b */ /* 0x000fe20000000804 */
[----:B------:R-:W-:Y:S01]  /*0890*/  ISETP.NE.AND P0, PT, R3, RZ, PT ;  /* 0x000000ff0300720c */ /* 0x000fe20003f05270 */
[----:B------:R-:W-:Y:S01]  /*08a0*/  UIADD3 UR16, UPT, UPT, UR16, 0x1, URZ ;  /* 0x0000000110107890 */ /* 0x000fe2000fffe0ff */
[----:B------:R-:W-:Y:S03]  /*08b0*/  BSSY.RECONVERGENT B0, `(.L_x_1) ;  /* 0x0000028000007945 */ /* 0x000fe60003800200 */
[----:B------:R-:W-:Y:S02]  /*08c0*/  UISETP.NE.AND UP4, UPT, UR16, URZ, UPT ;  /* 0x000000ff1000728c */ /* 0x000fe4000bf85270 */
[----:B--2---:R-:W-:-:S07]  /*08d0*/  DFMA R4, R12, R4, R14 ;  /* 0x000000040c04722b */ /* 0x004fce000000000e */
[----:B------:R0:W-:Y:S01]  /*08e0*/  STG.E.64 desc[UR14][R20.64+0x8], R4 ;  /* 0x0000080414007986 */ /* 0x0001e2000c101b0e */
[----:B------:R-:W-:Y:S05]  /*08f0*/  @P0 BRA `(.L_x_2) ;  /* 0x00000000008c0947 */ /* 0x000fea0003800000 */
[----:B------:R-:W1:Y:S01]  /*0900*/  LDC R8, c[0x0][0x3cc] ;  /* 0x0000f300ff087b82 */ /* 0x000e620000000800 */
[----:B------:R-:W-:Y:S01]  /*0910*/  LOP3.LUT R7, R17, 0x1, RZ, 0xc0, !PT ;  /* 0x0000000111077812 */ /* 0x000fe200078ec0ff */
[----:B------:R-:W-:Y:S01]  /*0920*/  USHF.R.U32.HI UR17, URZ, 0x1, UR19 ;  /* 0x00000001ff117899 */ /* 0x000fe20008011613 */
[----:B------:R-:W-:Y:S02]  /*0930*/  LOP3.LUT R6, R16, 0x1, RZ, 0xc0, !PT ;  /* 0x0000000110067812 */ /* 0x000fe400078ec0ff */
[----:B------:R-:W-:Y:S01]  /*0940*/  ISETP.NE.U32.AND P1, PT, R7, 0x1, PT ;  /* 0x000000010700780c */ /* 0x000fe20003f25070 */
[----:B------:R-:W-:Y:S01]  /*0950*/  UIMAD UR18, UR17, UR17, URZ ;  /* 0x00000011111272a4 */ /* 0x000fe2000f8e02ff */
[----:B------:R-:W-:Y:S01]  /*0960*/  ISETP.NE.U32.AND P0, PT, R6, 0x1, PT ;  /* 0x000000010600780c */ /* 0x000fe20003f05070 */
[----:B0-----:R-:W0:Y:S01]  /*0970*/  LDC.64 R4, c[0x0][0x3a0] ;  /* 0x0000e800ff047b82 */ /* 0x001e220000000a00 */
[----:B------:R-:W-:Y:S02]  /*0980*/  SHF.R.U32.HI R6, RZ, 0x1, R19 ;  /* 0x00000001ff067819 */ /* 0x000fe40000011613 */
[----:B------:R-:W-:-:S02]  /*0990*/  SHF.R.U32.HI R17, RZ, 0x1, R17 ;  /* 0x00000001ff117819 */ /* 0x000fc40000011611 */
[----:B------:R-:W-:Y:S02]  /*09a0*/  SHF.R.U32.HI R27, RZ, 0x1, R27 ;  /* 0x00000001ff1b7819 */ /* 0x000fe4000001161b */
[----:B------:R-:W-:Y:S01]  /*09b0*/  SHF.R.U32.HI R16, RZ, 0x1, R16 ;  /* 0x00000001ff107819 */ /* 0x000fe20000011610 */
[----:B------:R-:W2:Y:S01]  /*09c0*/  LDC.64 R12, c[0x0][0x390] ;  /* 0x0000e400ff0c7b82 */ /* 0x000ea20000000a00 */
[----:B------:R-:W-:Y:S01]  /*09d0*/  IMAD R6, R6, UR17, R17 ;  /* 0x0000001106067c24 */ /* 0x000fe2000f8e0211 */
[----:B------:R-:W-:Y:S02]  /*09e0*/  MOV R17, UR11 ;  /* 0x0000000b00117c02 */ /* 0x000fe40008000f00 */
[----:B------:R-:W-:Y:S01]  /*09f0*/  IMAD R16, R27, UR17, R16 ;  /* 0x000000111b107c24 */ /* 0x000fe2000f8e0210 */
[C---:B-1----:R-:W-:Y:S02]  /*0a00*/  SEL R9, R8.reuse, RZ, !P1 ;  /* 0x000000ff08097207 */ /* 0x042fe40004800000 */
[----:B------:R-:W-:-:S03]  /*0a10*/  SEL R7, R8, RZ, !P0 ;  /* 0x000000ff08077207 */ /* 0x000fc60004000000 */
[--C-:B------:R-:W-:Y:S02]  /*0a20*/  IMAD R9, R9, UR18, R0.reuse ;  /* 0x0000001209097c24 */ /* 0x100fe4000f8e0200 */
[----:B------:R-:W-:Y:S02]  /*0a30*/  IMAD R7, R7, UR18, R0 ;  /* 0x0000001207077c24 */ /* 0x000fe4000f8e0200 */
[-C--:B------:R-:W-:Y:S02]  /*0a40*/  IMAD R9, R6, R8.reuse, R9 ;  /* 0x0000000806097224 */ /* 0x080fe400078e0209 */
[----:B------:R-:W-:Y:S01]  /*0a50*/  IMAD R7, R16, R8, R7 ;  /* 0x0000000810077224 */ /* 0x000fe200078e0207 */
[----:B------:R-:W-:Y:S01]  /*0a60*/  MOV R16, UR10 ;  /* 0x0000000a00107c02 */ /* 0x000fe20008000f00 */
[----:B0-----:R-:W-:-:S04]  /*0a70*/  IMAD.WIDE.U32 R8, R9, 0x10, R4 ;  /* 0x0000001009087825 */ /* 0x001fc800078e0004 */
[----:B--2---:R-:W-:Y:S01]  /*0a80*/  IMAD.WIDE.U32 R12, R7, 0x10, R12 ;  /* 0x00000010070c7825 */ /* 0x004fe200078e000c */
[----:B------:R-:W2:Y:S04]  /*0a90*/  LDG.E.64 R14, desc[UR14][R16.64] ;  /* 0x0000000e100e7981 */ /* 0x000ea8000c1e1b00 */
[----:B------:R-:W2:Y:S04]  /*0aa0*/  LDG.E.128 R4, desc[UR14][R12.64] ;  /* 0x0000000e0c047981 */ /* 0x000ea8000c1e1d00 */
[----:B------:R-:W2:Y:S02]  /*0ab0*/  LDG.E.128 R8, desc[UR14][R8.64] ;  /* 0x0000000e08087981 */ /* 0x000ea4000c1e1d00 */
[----:B--2---:R-:W-:Y:S01]  /*0ac0*/  DFMA R4, R14, R8, R4 ;  /* 0x000000080e04722b */ /* 0x004fe20000000004 */
[----:B------:R-:W-:Y:S01]  /*0ad0*/  IMAD.U32 R14, RZ, RZ, UR10 ;  /* 0x0000000aff0e7e24 */ /* 0x000fe2000f8e00ff */
[----:B------:R-:W-:-:S05]  /*0ae0*/  MOV R15, UR11 ;  /* 0x0000000b000f7c02 */ /* 0x000fca0008000f00 */
[----:B------:R1:W-:Y:S04]  /*0af0*/  STG.E.64 desc[UR14][R12.64], R4 ;  /* 0x000000040c007986 */ /* 0x0003e8000c101b0e */
[----:B------:R-:W2:Y:S02]  /*0b00*/  LDG.E.64 R14, desc[UR14][R14.64] ;  /* 0x0000000e0e0e7981 */ /* 0x000ea4000c1e1b00 */
[----:B--2---:R-:W-:-:S07]  /*0b10*/  DFMA R6, R10, R14, R6 ;  /* 0x0000000e0a06722b */ /* 0x004fce0000000006 */
[----:B------:R1:W-:Y:S04]  /*0b20*/  STG.E.64 desc[UR14][R12.64+0x8], R6 ;  /* 0x000008060c007986 */ /* 0x0003e8000c101b0e */
.L_x_2:
[----:B------:R-:W-:Y:S05]  /*0b30*/  BSYNC.RECONVERGENT B0 ;  /* 0x0000000000007941 */ /* 0x000fea0003800200 */
.L_x_1:
[----:B------:R-:W-:Y:S02]  /*0b40*/  UIADD3 UR10, UP0, UPT, UR10, 0x8, URZ ;  /* 0x000000080a0a7890 */ /* 0x000fe4000ff1e0ff */
[----:B------:R-:W-:Y:S02]  /*0b50*/  UIADD3 UR6, UP2, UPT, UR6, 0x4, URZ ;  /* 0x0000000406067890 */ /* 0x000fe4000ff5e0ff */
[----:B------:R-:W-:Y:S02]  /*0b60*/  UIADD3 UR8, UP3, UPT, UR8, 0x4, URZ ;  /* 0x0000000408087890 */ /* 0x000fe4000ff7e0ff */
[----:B------:R-:W-:Y:S02]  /*0b70*/  UIADD3 UR4, UP1, UPT, UR4, 0x8, URZ ;  /* 0x0000000804047890 */ /* 0x000fe4000ff3e0ff */
[----:B------:R-:W-:Y:S02]  /*0b80*/  UIADD3.X UR7, UPT, UPT, URZ, UR7, URZ, UP2, !UPT ;  /* 0x00000007ff077290 */ /* 0x000fe400097fe4ff */
[----:B------:R-:W-:-:S02]  /*0b90*/  UIADD3.X UR9, UPT, UPT, URZ, UR9, URZ, UP3, !UPT ;  /* 0x00000009ff097290 */ /* 0x000fc40009ffe4ff */
[----:B------:R-:W-:Y:S02]  /*0ba0*/  UIADD3.X UR11, UPT, UPT, URZ, UR11, URZ, UP0, !UPT ;  /* 0x0000000bff0b7290 */ /* 0x000fe400087fe4ff */
[----:B------:R-:W-:Y:S01]  /*0bb0*/  UIADD3.X UR5, UPT, UPT, URZ, UR5, URZ, UP1, !UPT ;  /* 0x00000005ff057290 */ /* 0x000fe20008ffe4ff */
[----:B------:R-:W-:Y:S11]  /*0bc0*/  BRA.U UP4, `(.L_x_3) ;  /* 0xfffffff504c47547 */ /* 0x000ff6000b83ffff */
.L_x_0:
[----:B------:R-:W2:Y:S02]  /*0bd0*/  LDCU.64 UR22, c[0x0][0x3d0] ;  /* 0x00007a00ff1677ac */ /* 0x000ea40008000a00 */
[----:B--2---:R-:W-:-:S06]  /*0be0*/  UISETP.GE.U32.AND UP0, UPT, UR22, UR23, UPT ;  /* 0x000000171600728c */ /* 0x004fcc000bf06070 */
[----:B------:R-:W-:-:S13]  /*0bf0*/  PLOP3.LUT P0, PT, PT, PT, UP0, 0x80, 0x8 ;  /* 0x000000000008781c */ /* 0x000fda0003f0f008 */
[----:B------:R-:W-:Y:S05]  /*0c00*/  @P0 EXIT ;  /* 0x000000000000094d */ /* 0x000fea0003800000 */
[----:B------:R-:W-:Y:S02]  /*0c10*/  UIADD3 UR6, UPT, UPT, UR13, 0x1, URZ ;  /* 0x000000010d067890 */ /* 0x000fe4000fffe0ff */
[----:B------:R-:W-:Y:S01]  /*0c20*/  UIADD3 UR4, UPT, UPT, -UR13, UR23, URZ ;  /* 0x000000170d047290 */ /* 0x000fe2000fffe1ff */
[----:B------:R-:W2:Y:S01]  /*0c30*/  LDCU UR5, c[0x0][0x3c8] ;  /* 0x00007900ff0577ac */ /* 0x000ea20008000800 */
[----:B------:R-:W-:Y:S02]  /*0c40*/  UISETP.NE.AND UP0, UPT, UR6, UR23, UPT ;  /* 0x000000170600728c */ /* 0x000fe4000bf05270 */
[----:B------:R-:W-:-:S04]  /*0c50*/  ULOP3.LUT UR4, UR4, 0x1, URZ, 0xc0, !UPT ;  /* 0x0000000104047892 */ /* 0x000fc8000f8ec0ff */
[----:B------:R-:W-:Y:S01]  /*0c60*/  PLOP3.LUT P0, PT, PT, PT, UP0, 0x80, 0x8 ;  /* 0x000000000008781c */ /* 0x000fe20003f0f008 */
[----:B------:R-:W-:Y:S01]  /*0c70*/  UISETP.NE.U32.AND UP0, UPT, UR4, 0x1, UPT ;  /* 0x000000010400788c */ /* 0x000fe2000bf05070 */
[----:B--2---:R-:W-:-:S08]  /*0c80*/  IMAD R0, R0, UR5, R3 ;  /* 0x0000000500007c24 */ /* 0x004fd0000f8e0203 */
[----:B------:R-:W-:Y:S05]  /*0c90*/  BRA.U UP0, `(.L_x_4) ;  /* 0x0000000100d07547 */ /* 0x000fea000b800000 */
[----:B------:R-:W2:Y:S01]  /*0ca0*/  LDCU.64 UR4, c[0x0][0x3c0] ;  /* 0x00007800ff0477ac */ /* 0x000ea20008000a00 */
[----:B01----:R-:W0:Y:S08]  /*0cb0*/  LDC.64 R4, c[0x0][0x398] ;  /* 0x0000e600ff047b82 */ /* 0x003e300000000a00 */
[----:B------:R-:W1:Y:S01]  /*0cc0*/  LDC.64 R12, c[0x0][0x380] ;  /* 0x0000e000ff0c7b82 */ /* 0x000e620000000a00 */
[----:B--2---:R-:W-:-:S04]  /*0cd0*/  ULEA UR4, UP0, UR13, UR4, 0x2 ;  /* 0x000000040d047291 */ /* 0x004fc8000f8010ff */
[----:B------:R-:W-:Y:S02]  /*0ce0*/  UIADD3.X UR5, UPT, UPT, URZ, UR5, URZ, UP0, !UPT ;  /* 0x00000005ff057290 */ /* 0x000fe400087fe4ff */
[----:B------:R-:W-:-:S04]  /*0cf0*/  MOV R6, UR4 ;  /* 0x0000000400067c02 */ /* 0x000fc80008000f00 */
[----:B------:R-:W-:-:S05]  /*0d00*/  MOV R7, UR5 ;  /* 0x0000000500077c02 */ /* 0x000fca0008000f00 */
[----:B------:R-:W2:Y:S01]  /*0d10*/  LDG.E.U8 R8, desc[UR14][R6.64+0x2] ;  /* 0x0000020e06087981 */ /* 0x000ea2000c1e1100 */
[----:B------:R-:W3:Y:S03]  /*0d20*/  LDCU.64 UR4, c[0x0][0x3b8] ;  /* 0x00007700ff0477ac */ /* 0x000ee60008000a00 */
[----:B------:R-:W4:Y:S04]  /*0d30*/  LDG.E.U8 R3, desc[UR14][R6.64+0x1] ;  /* 0x0000010e06037981 */ /* 0x000f28000c1e1100 */
[----:B------:R-:W5:Y:S04]  /*0d40*/  LDG.E.U8 R10, desc[UR14][R6.64+0x3] ;  /* 0x0000030e060a7981 */ /* 0x000f68000c1e1100 */
[----:B------:R-:W5:Y:S01]  /*0d50*/  LDG.E.U8 R2, desc[UR14][R6.64] ;  /* 0x0000000e06027981 */ /* 0x000f62000c1e1100 */
[----:B---3--:R-:W-:-:S06]  /*0d60*/  UIMAD.WIDE.U32 UR4, UR13, 0x8, UR4 ;  /* 0x000000080d0478a5 */ /* 0x008fcc000f8e0004 */
[----:B------:R-:W-:Y:S01]  /*0d70*/  IMAD.U32 R22, RZ, RZ, UR4 ;  /* 0x00000004ff167e24 */ /* 0x000fe2000f8e00ff */
[----:B------:R-:W-:-:S06]  /*0d80*/  MOV R23, UR5 ;  /* 0x0000000500177c02 */ /* 0x000fcc0008000f00 */
[----:B------:R-:W3:Y:S01]  /*0d90*/  LDG.E.64 R22, desc[UR14][R22.64] ;  /* 0x0000000e16167981 */ /* 0x000ee2000c1e1b00 */
[----:B--2---:R-:W-:Y:S01]  /*0da0*/  IADD3 R9, PT, PT, R8, -0x1, RZ ;  /* 0xffffffff08097810 */ /* 0x004fe20007ffe0ff */
[----:B----4-:R-:W-:-:S04]  /*0db0*/  VIADD R3, R3, 0xffffffff ;  /* 0xffffffff03037836 */ /* 0x010fc80000000000 */
[--C-:B------:R-:W-:Y:S02]  /*0dc0*/  IMAD R17, R9, UR12, R0.reuse ;  /* 0x0000000c09117c24 */ /* 0x100fe4000f8e0200 */
[----:B------:R-:W-:Y:S01]  /*0dd0*/  IMAD R11, R3, UR12, R0 ;  /* 0x0000000c030b7c24 */ /* 0x000fe2000f8e0200 */
[----:B-----5:R-:W-:Y:S01]  /*0de0*/  IADD3 R3, PT, PT, R10, -0x1, RZ ;  /* 0xffffffff0a037810 */ /* 0x020fe20007ffe0ff */
[----:B0-----:R-:W-:-:S04]  /*0df0*/  IMAD.WIDE.U32 R16, R17, 0x10, R4 ;  /* 0x0000001011107825 */ /* 0x001fc800078e0004 */
[----:B------:R-:W-:Y:S02]  /*0e00*/  IMAD.WIDE.U32 R8, R11, 0x10, R4 ;  /* 0x000000100b087825 */ /* 0x000fe400078e0004 */
[----:B------:R-:W2:Y:S02]  /*0e10*/  LDG.E.128 R16, desc[UR14][R16.64] ;  /* 0x0000000e10107981 */ /* 0x000ea4000c1e1d00 */
[----:B------:R-:W-:Y:S02]  /*0e20*/  IMAD R3, R3, UR12, R0 ;  /* 0x0000000c03037c24 */ /* 0x000fe4000f8e0200 */
[----:B------:R-:W2:Y:S02]  /*0e30*/  LDG.E.128 R8, desc[UR14][R8.64] ;  /* 0x0000000e08087981 */ /* 0x000ea4000c1e1d00 */
[----:B------:R-:W-:-:S06]  /*0e40*/  IMAD.WIDE.U32 R4, R3, 0x10, R4 ;  /* 0x0000001003047825 */ /* 0x000fcc00078e0004 */
[----:B------:R-:W4:Y:S01]  /*0e50*/  LDG.E.128 R4, desc[UR14][R4.64] ;  /* 0x0000000e04047981 */ /* 0x000f22000c1e1d00 */
[----:B------:R-:W-:-:S05]  /*0e60*/  IADD3 R3, PT, PT, R2, -0x1, RZ ;  /* 0xffffffff02037810 */ /* 0x000fca0007ffe0ff */
[----:B------:R-:W-:-:S04]  /*0e70*/  IMAD R3, R3, UR12, R0 ;  /* 0x0000000c03037c24 */ /* 0x000fc8000f8e0200 */
[----:B-1----:R-:W-:-:S05]  /*0e80*/  IMAD.WIDE.U32 R2, R3, 0x10, R12 ;  /* 0x0000001003027825 */ /* 0x002fca00078e000c */
[----:B------:R-:W3:Y:S01]  /*0e90*/  LDG.E.128 R12, desc[UR14][R2.64] ;  /* 0x0000000e020c7981 */ /* 0x000ee2000c1e1d00 */
[-C--:B--2---:R-:W-:Y:S02]  /*0ea0*/  DMUL R20, R10, R18.reuse ;  /* 0x000000120a147228 */ /* 0x084fe40000000000 */
[C---:B------:R-:W-:Y:S02]  /*0eb0*/  DMUL R18, R8.reuse, R18 ;  /* 0x0000001208127228 */ /* 0x040fe40000000000 */
[----:B------:R-:W-:-:S04]  /*0ec0*/  DMUL R8, R8, R16 ;  /* 0x0000001008087228 */ /* 0x000fc80000000000 */
[----:B----4-:R-:W-:-:S08]  /*0ed0*/  DMUL R24, R4, R20 ;  /* 0x0000001404187228 */ /* 0x010fd00000000000 */
[----:B------:R-:W-:Y:S02]  /*0ee0*/  DFMA R24, R4, R8, -R24 ;  /* 0x000000080418722b */ /* 0x000fe40000000818 */
[----:B------:R-:W-:-:S06]  /*0ef0*/  DMUL R10, R10, R16 ;  /* 0x000000100a0a7228 */ /* 0x000fcc0000000000 */
[----:B------:R-:W-:-:S08]  /*0f00*/  DFMA R24, R6, R18, R24 ;  /* 0x000000120618722b */ /* 0x000fd00000000018 */
[----:B------:R-:W-:Y:S01]  /*0f10*/  DFMA R24, R6, R10, R24 ;  /* 0x0000000a0618722b */ /* 0x000fe20000000018 */
[----:B------:R-:W-:Y:S02]  /*0f20*/  MOV R16, UR4 ;  /* 0x0000000400107c02 */ /* 0x000fe40008000f00 */
[----:B------:R-:W-:-:S05]  /*0f30*/  MOV R17, UR5 ;  /* 0x0000000500117c02 */ /* 0x000fca0008000f00 */
[----:B---3--:R-:W-:-:S07]  /*0f40*/  DFMA R12, R22, R24, R12 ;  /* 0x00000018160c722b */ /* 0x008fce000000000c */
[----:B------:R2:W-:Y:S04]  /*0f50*/  STG.E.64 desc[UR14][R2.64], R12 ;  /* 0x0000000c02007986 */ /* 0x0005e8000c101b0e */
[----:B------:R-:W3:Y:S01]  /*0f60*/  LDG.E.64 R16, desc[UR14][R16.64] ;  /* 0x0000000e10107981 */ /* 0x000ee2000c1e1b00 */
[----:B------:R-:W-:-:S08]  /*0f70*/  DMUL R10, R4, R10 ;  /* 0x0000000a040a7228 */ /* 0x000fd00000000000 */
[----:B------:R-:W-:-:S08]  /*0f80*/  DFMA R10, R4, R18, R10 ;  /* 0x00000012040a722b */ /* 0x000fd0000000000a */
[----:B------:R-:W-:-:S08]  /*0f90*/  DFMA R10, R6, -R8, R10 ;  /* 0x80000008060a722b */ /* 0x000fd0000000000a */
[----:B------:R-:W-:Y:S01]  /*0fa0*/  DFMA R10, R6, R20, R10 ;  /* 0x00000014060a722b */ /* 0x000fe2000000000a */
[----:B------:R-:W-:-:S07]  /*0fb0*/  UMOV UR13, UR6 ;  /* 0x00000006000d7c82 */ /* 0x000fce0008000000 */
[----:B---3--:R-:W-:-:S07]  /*0fc0*/  DFMA R10, R16, R10, R14 ;  /* 0x0000000a100a722b */ /* 0x008fce000000000e */
[----:B------:R2:W-:Y:S04]  /*0fd0*/  STG.E.64 desc[UR14][R2.64+0x8], R10 ;  /* 0x0000080a02007986 */ /* 0x0005e8000c101b0e */
.L_x_4:
[----:B------:R-:W-:Y:S05]  /*0fe0*/  @!P0 EXIT ;  /* 0x000000000000894d */ /* 0x000fea0003800000 */
[----:B------:R-:W3:Y:S01]  /*0ff0*/  LDCU.64 UR16, c[0x0][0x3b8] ;  /* 0x00007700ff1077ac */ /* 0x000ee20008000a00 */
[----:B------:R-:W4:Y:S01]  /*1000*/  LDCU.64 UR10, c[0x0][0x3c0] ;  /* 0x00007800ff0a77ac */ /* 0x000f220008000a00 */
[----:B------:R-:W-:Y:S02]  /*1010*/  UIADD3 UR4, UPT, UPT, UR13, -UR23, URZ ;  /* 0x800000170d047290 */ /* 0x000fe4000fffe0ff */
[----:B------:R-:W-:-:S12]  /*1020*/  USHF.L.U32 UR6, UR13, 0x2, URZ ;  /* 0x000000020d067899 */ /* 0x000fd800080006ff */
.L_x_5:
[----:B----4-:R-:W-:Y:S01]  /*1030*/  UIADD3 UR5, UP0, UPT, UR6, UR10, URZ ;  /* 0x0000000a06057290 */ /* 0x010fe2000ff1e0ff */
[----:B------:R-:W4:Y:S03]  /*1040*/  LDC.64 R8, c[0x0][0x398] ;  /* 0x0000e600ff087b82 */ /* 0x000f260000000a00 */
[----:B------:R-:W-:Y:S02]  /*1050*/  UIADD3.X UR7, UPT, UPT, URZ, UR11, URZ, UP0, !UPT ;  /* 0x0000000bff077290 */ /* 0x000fe400087fe4ff */
[----:B0-----:R-:W-:-:S04]  /*1060*/  IMAD.U32 R22, RZ, RZ, UR5 ;  /* 0x00000005ff167e24 */ /* 0x001fc8000f8e00ff */
[----:B------:R-:W-:-:S05]  /*1070*/  MOV R23, UR7 ;  /* 0x0000000700177c02 */ /* 0x000fca0008000f00 */
[----:B--2---:R-:W2:Y:S04]  /*1080*/  LDG.E.U8 R2, desc[UR14][R22.64+0x1] ;  /* 0x0000010e16027981 */ /* 0x004ea8000c1e1100 */
[----:B-1----:R-:W5:Y:S04]  /*1090*/  LDG.E.U8 R4, desc[UR14][R22.64+0x2] ;  /* 0x0000020e16047981 */ /* 0x002f68000c1e1100 */
[----:B------:R-:W3:Y:S04]  /*10a0*/  LDG.E.U8 R6, desc[UR14][R22.64+0x3] ;  /* 0x0000030e16067981 */ /* 0x000ee8000c1e1100 */
[----:B------:R-:W4:Y:S01]  /*10b0*/  LDG.E.U8 R22, desc[UR14][R22.64] ;  /* 0x0000000e16167981 */ /* 0x000f22000c1e1100 */
[----:B--2---:R-:W-:-:S02]  /*10c0*/  IADD3 R3, PT, PT, R2, -0x1, RZ ;  /* 0xffffffff02037810 */ /* 0x004fc40007ffe0ff */
[----:B-----5:R-:W-:-:S03]  /*10d0*/  IADD3 R5, PT, PT, R4, -0x1, RZ ;  /* 0xffffffff04057810 */ /* 0x020fc60007ffe0ff */
[--C-:B------:R-:W-:Y:S02]  /*10e0*/  IMAD R17, R3, UR12, R0.reuse ;  /* 0x0000000c03117c24 */ /* 0x100fe4000f8e0200 */
[----:B---3--:R-:W-:Y:S02]  /*10f0*/  VIADD R3, R6, 0xffffffff ;  /* 0xffffffff06037836 */ /* 0x008fe40000000000 */
[----:B------:R-:W-:Y:S02]  /*1100*/  IMAD R5, R5, UR12, R0 ;  /* 0x0000000c05057c24 */ /* 0x000fe4000f8e0200 */
[----:B----4-:R-:W-:-:S04]  /*1110*/  IMAD.WIDE.U32 R16, R17, 0x10, R8 ;  /* 0x0000001011107825 */ /* 0x010fc800078e0008 */
[----:B------:R-:W-:Y:S02]  /*1120*/  IMAD.WIDE.U32 R24, R5, 0x10, R8 ;  /* 0x0000001005187825 */ /* 0x000fe400078e0008 */
[----:B------:R-:W2:Y:S02]  /*1130*/  LDG.E.128 R16, desc[UR14][R16.64] ;  /* 0x0000000e10107981 */ /* 0x000ea4000c1e1d00 */
[----:B------:R-:W-:Y:S02]  /*1140*/  IMAD R3, R3, UR12, R0 ;  /* 0x0000000c03037c24 */ /* 0x000fe4000f8e0200 */
[----:B------:R-:W2:Y:S02]  /*1150*/  LDG.E.128 R12, desc[UR14][R24.64] ;  /* 0x0000000e180c7981 */ /* 0x000ea4000c1e1d00 */
[----:B------:R-:W-:Y:S02]  /*1160*/  IMAD.WIDE.U32 R4, R3, 0x10, R8 ;  /* 0x0000001003047825 */ /* 0x000fe400078e0008 */
[----:B------:R-:W0:Y:S04]  /*1170*/  LDC.64 R2, c[0x0][0x380] ;  /* 0x0000e000ff027b82 */ /* 0x000e280000000a00 */
[----:B------:R-:W3:Y:S01]  /*1180*/  LDG.E.128 R4, desc[UR14][R4.64] ;  /* 0x0000000e04047981 */ /* 0x000ee2000c1e1d00 */
[----:B------:R-:W-:Y:S01]  /*1190*/  IADD3 R27, PT, PT, R22, -0x1, RZ ;  /* 0xffffffff161b7810 */ /* 0x000fe20007ffe0ff */
[----:B------:R-:W-:-:S06]  /*11a0*/  UIMAD.WIDE.U32 UR8, UR13, 0x8, UR16 ;  /* 0x000000080d0878a5 */ /* 0x000fcc000f8e0010 */
[----:B------:R-:W-:Y:S02]  /*11b0*/  MOV R22, UR8 ;  /* 0x0000000800167c02 */ /* 0x000fe40008000f00 */
[----:B------:R-:W-:-:S06]  /*11c0*/  MOV R23, UR9 ;  /* 0x0000000900177c02 */ /* 0x000fcc0008000f00 */
[----:B------:R-:W4:Y:S01]  /*11d0*/  LDG.E.64 R22, desc[UR14][R22.64] ;  /* 0x0000000e16167981 */ /* 0x000f22000c1e1b00 */
[C---:B--2---:R-:W-:Y:S02]  /*11e0*/  DMUL R10, R18.reuse, R14 ;  /* 0x0000000e120a7228 */ /* 0x044fe40000000000 */
[-C--:B------:R-:W-:Y:S02]  /*11f0*/  DMUL R18, R18, R12.reuse ;  /* 0x0000000c12127228 */ /* 0x080fe40000000000 */
[----:B------:R-:W-:-:S04]  /*1200*/  DMUL R20, R16, R12 ;  /* 0x0000000c10147228 */ /* 0x000fc80000000000 */
[----:B---3--:R-:W-:Y:S02]  /*1210*/  DMUL R12, R4, R10 ;  /* 0x0000000a040c7228 */ /* 0x008fe40000000000 */
[----:B------:R-:W-:Y:S02]  /*1220*/  DMUL R14, R16, R14 ;  /* 0x0000000e100e7228 */ /* 0x000fe40000000000 */
[----:B------:R-:W-:Y:S01]  /*1230*/  DMUL R24, R4, R18 ;  /* 0x0000001204187228 */ /* 0x000fe20000000000 */
[----:B------:R-:W-:-:S03]  /*1240*/  IMAD R17, R27, UR12, R0 ;  /* 0x0000000c1b117c24 */ /* 0x000fc6000f8e0200 */
[----:B------:R-:W-:Y:S01]  /*1250*/  DFMA R12, R4, R20, -R12 ;  /* 0x00000014040c722b */ /* 0x000fe2000000080c */
[----:B0-----:R-:W-:-:S03]  /*1260*/  IMAD.WIDE.U32 R16, R17, 0x10, R2 ;  /* 0x0000001011107825 */ /* 0x001fc600078e0002 */
[----:B------:R-:W-:-:S04]  /*1270*/  DFMA R4, R4, R14, R24 ;  /* 0x0000000e0404722b */ /* 0x000fc80000000018 */
[C---:B------:R-:W-:Y:S02]  /*1280*/  DFMA R24, R6.reuse, R14, R12 ;  /* 0x0000000e0618722b */ /* 0x040fe4000000000c */
[----:B------:R-:W4:Y:S06]  /*1290*/  LDG.E.128 R12, desc[UR14][R16.64] ;  /* 0x0000000e100c7981 */ /* 0x000f2c000c1e1d00 */
[----:B------:R-:W-:Y:S01]  /*12a0*/  DFMA R24, R6, R18, R24 ;  /* 0x000000120618722b */ /* 0x000fe20000000018 */
[----:B------:R-:W-:Y:S01]  /*12b0*/  IMAD.U32 R18, RZ, RZ, UR8 ;  /* 0x00000008ff127e24 */ /* 0x000fe2000f8e00ff */
[----:B------:R-:W-:-:S06]  /*12c0*/  MOV R19, UR9 ;  /* 0x0000000900137c02 */ /* 0x000fcc0008000f00 */
[----:B----4-:R-:W-:-:S07]  /*12d0*/  DFMA R12, R22, R24, R12 ;  /* 0x00000018160c722b */ /* 0x010fce000000000c */
[----:B------:R0:W-:Y:S04]  /*12e0*/  STG.E.64 desc[UR14][R16.64], R12 ;  /* 0x0000000c10007986 */ /* 0x0001e8000c101b0e */
[----:B------:R-:W2:Y:S01]  /*12f0*/  LDG.E.64 R18, desc[UR14][R18.64] ;  /* 0x0000000e12127981 */ /* 0x000ea2000c1e1b00 */
[----:B------:R-:W-:Y:S01]  /*1300*/  DFMA R4, R6, -R20, R4 ;  /* 0x800000140604722b */ /* 0x000fe20000000004 */
[----:B------:R-:W-:-:S04]  /*1310*/  UIADD3 UR5, UPT, UPT, UR6, 0x4, URZ ;  /* 0x0000000406057890 */ /* 0x000fc8000fffe0ff */
[----:B------:R-:W-:-:S03]  /*1320*/  UIADD3 UR5, UP0, UPT, UR5, UR10, URZ ;  /* 0x0000000a05057290 */ /* 0x000fc6000ff1e0ff */
[----:B------:R-:W-:Y:S01]  /*1330*/  DFMA R4, R6, R10, R4 ;  /* 0x0000000a0604722b */ /* 0x000fe20000000004 */
[----:B------:R-:W-:Y:S02]  /*1340*/  UIADD3.X UR7, UPT, UPT, URZ, UR11, URZ, UP0, !UPT ;  /* 0x0000000bff077290 */ /* 0x000fe400087fe4ff */
[----:B------:R-:W-:-:S04]  /*1350*/  MOV R10, UR5 ;  /* 0x00000005000a7c02 */ /* 0x000fc80008000f00 */
[----:B------:R-:W-:Y:S01]  /*1360*/  MOV R11, UR7 ;  /* 0x00000007000b7c02 */ /* 0x000fe20008000f00 */
[----:B--2---:R-:W-:-:S07]  /*1370*/  DFMA R4, R18, R4, R14 ;  /* 0x000000041204722b */ /* 0x004fce000000000e */
[----:B------:R1:W-:Y:S04]  /*1380*/  STG.E.64 desc[UR14][R16.64+0x8], R4 ;  /* 0x0000080410007986 */ /* 0x0003e8000c101b0e */
[----:B0-----:R-:W2:Y:S04]  /*1390*/  LDG.E.U8 R12, desc[UR14][R10.64+0x2] ;  /* 0x0000020e0a0c7981 */ /* 0x001ea8000c1e1100 */
[----:B------:R-:W3:Y:S04]  /*13a0*/  LDG.E.U8 R6, desc[UR14][R10.64+0x1] ;  /* 0x0000010e0a067981 */ /* 0x000ee8000c1e1100 */
[----:B------:R-:W4:Y:S04]  /*13b0*/  LDG.E.U8 R14, desc[UR14][R10.64+0x3] ;  /* 0x0000030e0a0e7981 */ /* 0x000f28000c1e1100 */
[----:B------:R-:W5:Y:S01]  /*13c0*/  LDG.E.U8 R18, desc[UR14][R10.64] ;  /* 0x0000000e0a127981 */ /* 0x000f62000c1e1100 */
[----:B------:R-:W-:Y:S01]  /*13d0*/  IMAD.U32 R22, RZ, RZ, UR8 ;  /* 0x00000008ff167e24 */ /* 0x000fe2000f8e00ff */
[----:B------:R-:W-:-:S06]  /*13e0*/  MOV R23, UR9 ;  /* 0x0000000900177c02 */ /* 0x000fcc0008000f00 */
[----:B------:R-:W5:Y:S01]  /*13f0*/  LDG.E.64 R22, desc[UR14][R22.64+0x8] ;  /* 0x0000080e16167981 */ /* 0x000f62000c1e1b00 */
[----:B--2---:R-:W-:Y:S01]  /*1400*/  IADD3 R13, PT, PT, R12, -0x1, RZ ;  /* 0xffffffff0c0d7810 */ /* 0x004fe20007ffe0ff */
[----:B---3--:R-:W-:-:S04]  /*1410*/  VIADD R7, R6, 0xffffffff ;  /* 0xffffffff06077836 */ /* 0x008fc80000000000 */
[--C-:B------:R-:W-:Y:S02]  /*1420*/  IMAD R19, R13, UR12, R0.reuse ;  /* 0x0000000c0d137c24 */ /* 0x100fe4000f8e0200 */
[----:B------:R-:W-:Y:S01]  /*1430*/  IMAD R15, R7, UR12, R0 ;  /* 0x0000000c070f7c24 */ /* 0x000fe2000f8e0200 */
[----:B----4-:R-:W-:Y:S01]  /*1440*/  IADD3 R7, PT, PT, R14, -0x1, RZ ;  /* 0xffffffff0e077810 */ /* 0x010fe20007ffe0ff */
[----:B-1----:R-:W-:-:S04]  /*1450*/  IMAD.WIDE.U32 R4, R19, 0x10, R8 ;  /* 0x0000001013047825 */ /* 0x002fc800078e0008 */
[----:B------:R-:W-:-:S04]  /*1460*/  IMAD.WIDE.U32 R12, R15, 0x10, R8 ;  /* 0x000000100f0c7825 */ /* 0x000fc800078e0008 */
[----:B------:R-:W-:Y:S02]  /*1470*/  IMAD R17, R7, UR12, R0 ;  /* 0x0000000c07117c24 */ /* 0x000fe4000f8e0200 */
[----:B------:R-:W2:Y:S02]  /*1480*/  LDG.E.128 R12, desc[UR14][R12.64] ;  /* 0x0000000e0c0c7981 */ /* 0x000ea4000c1e1d00 */
[----:B------:R-:W-:Y:S02]  /*1490*/  IMAD.WIDE.U32 R8, R17, 0x10, R8 ;  /* 0x0000001011087825 */ /* 0x000fe400078e0008 */
[----:B------:R-:W2:Y:S04]  /*14a0*/  LDG.E.128 R4, desc[UR14][R4.64] ;  /* 0x0000000e04047981 */ /* 0x000ea8000c1e1d00 */
[----:B------:R-:W3:Y:S01]  /*14b0*/  LDG.E.128 R8, desc[UR14][R8.64] ;  /* 0x0000000e08087981 */ /* 0x000ee2000c1e1d00 */
[----:B-----5:R-:W-:-:S05]  /*14c0*/  IADD3 R17, PT, PT, R18, -0x1, RZ ;  /* 0xffffffff12117810 */ /* 0x020fca0007ffe0ff */
[----:B------:R-:W-:-:S04]  /*14d0*/  IMAD R17, R17, UR12, R0 ;  /* 0x0000000c11117c24 */ /* 0x000fc8000f8e0200 */
[----:B------:R-:W-:-:S05]  /*14e0*/  IMAD.WIDE.U32 R2, R17, 0x10, R2 ;  /* 0x0000001011027825 */ /* 0x000fca00078e0002 */
[----:B------:R-:W4:Y:S01]  /*14f0*/  LDG.E.128 R16, desc[UR14][R2.64] ;  /* 0x0000000e02107981 */ /* 0x000f22000c1e1d00 */
[-C--:B--2---:R-:W-:Y:S02]  /*1500*/  DMUL R20, R14, R6.reuse ;  /* 0x000000060e147228 */ /* 0x084fe40000000000 */
[C---:B------:R-:W-:Y:S02]  /*1510*/  DMUL R6, R12.reuse, R6 ;  /* 0x000000060c067228 */ /* 0x040fe40000000000 */
[----:B------:R-:W-:-:S04]  /*1520*/  DMUL R12, R12, R4 ;  /* 0x000000040c0c7228 */ /* 0x000fc80000000000 */
[----:B---3--:R-:W-:-:S08]  /*1530*/  DMUL R24, R8, R20 ;  /* 0x0000001408187228 */ /* 0x008fd00000000000 */
[----:B------:R-:W-:Y:S02]  /*1540*/  DFMA R24, R8, R12, -R24 ;  /* 0x0000000c0818722b */ /* 0x000fe40000000818 */
[----:B------:R-:W-:-:S06]  /*1550*/  DMUL R4, R14, R4 ;  /* 0x000000040e047228 */ /* 0x000fcc0000000000 */
[----:B------:R-:W-:-:S08]  /*1560*/  DFMA R24, R10, R6, R24 ;  /* 0x000000060a18722b */ /* 0x000fd00000000018 */
[----:B------:R-:W-:Y:S01]  /*1570*/  DFMA R24, R10, R4, R24 ;  /* 0x000000040a18722b */ /* 0x000fe20000000018 */
[----:B------:R-:W-:Y:S02]  /*1580*/  MOV R14, UR8 ;  /* 0x00000008000e7c02 */ /* 0x000fe40008000f00 */
[----:B------:R-:W-:-:S05]  /*1590*/  MOV R15, UR9 ;  /* 0x00000009000f7c02 */ /* 0x000fca0008000f00 */
[----:B----4-:R-:W-:-:S07]  /*15a0*/  DFMA R16, R22, R24, R16 ;  /* 0x000000181610722b */ /* 0x010fce0000000010 */
[----:B------:R0:W-:Y:S04]  /*15b0*/  STG.E.64 desc[UR14][R2.64], R16 ;  /* 0x0000001002007986 */ /* 0x0001e8000c101b0e */
[----:B------:R-:W2:Y:S01]  /*15c0*/  LDG.E.64 R14, desc[UR14][R14.64+0x8] ;  /* 0x0000080e0e0e7981 */ /* 0x000ea2000c1e1b00 */
[----:B------:R-:W-:-:S08]  /*15d0*/  DMUL R4, R8, R4 ;  /* 0x0000000408047228 */ /* 0x000fd00000000000 */
[----:B------:R-:W-:-:S08]  /*15e0*/  DFMA R4, R8, R6, R4 ;  /* 0x000000060804722b */ /* 0x000fd00000000004 */
[----:B------:R-:W-:-:S08]  /*15f0*/  DFMA R4, R10, -R12, R4 ;  /* 0x8000000c0a04722b */ /* 0x000fd00000000004 */
[----:B------:R-:W-:Y:S01]  /*1600*/  DFMA R4, R10, R20, R4 ;  /* 0x000000140a04722b */ /* 0x000fe20000000004 */
[----:B------:R-:W-:-:S04]  /*1610*/  UIADD3 UR4, UPT, UPT, UR4, 0x2, URZ ;  /* 0x0000000204047890 */ /* 0x000fc8000fffe0ff */
[----:B------:R-:W-:Y:S02]  /*1620*/  UISETP.NE.AND UP0, UPT, UR4, URZ, UPT ;  /* 0x000000ff0400728c */ /* 0x000fe4000bf05270 */
[----:B------:R-:W-:Y:S02]  /*1630*/  UIADD3 UR13, UPT, UPT, UR13, 0x2, URZ ;  /* 0x000000020d0d7890 */ /* 0x000fe4000fffe0ff */
[----:B------:R-:W-:Y:S01]  /*1640*/  UIADD3 UR6, UPT, UPT, UR6, 0x8, URZ ;  /* 0x0000000806067890 */ /* 0x000fe2000fffe0ff */
[----:B--2---:R-:W-:-:S07]  /*1650*/  DFMA R4, R14, R4, R18 ;  /* 0x000000040e04722b */ /* 0x004fce0000000012 */
[----:B------:R0:W-:Y:S01]  /*1660*/  STG.E.64 desc[UR14][R2.64+0x8], R4 ;  /* 0x0000080402007986 */ /* 0x0001e2000c101b0e */
[----:B------:R-:W-:Y:S05]  /*1670*/  BRA.U UP0, `(.L_x_5) ;  /* 0xfffffff9006c7547 */ /* 0x000fea000b83ffff */
[----:B------:R-:W-:Y:S05]  /*1680*/  EXIT ;  /* 0x000000000000794d */ /* 0x000fea0003800000 */
.L_x_6:
[----:B------:R-:W-:-:S00]  /*1690*/  BRA `(.L_x_6) ;  /* 0xfffffffc00fc7947 */ /* 0x000fc0000383ffff */
[----:B------:R-:W-:-:S00]  /*16a0*/  NOP ;  /* 0x0000000000007918 */ /* 0x000fc00000000000 */
        /* <DEDUP_REMOVED lines=13> */
.L_x_7:


//--------------------- .nv.shared.reserved.0     --------------------------
	.section	.nv.shared.reserved.0,"aw",@nobits
	.weak		__nv_reservedSMEM_offset_0_alias
	.size		__nv_reservedSMEM_offset_0_alias, 0, 64
	.other		__nv_reservedSMEM_offset_0_alias,@"STO_CUDA_RESERVED_SHARED STV_DEFAULT"
__nv_reservedSMEM_offset_0_alias:
	.zero		0
	.zero		64


//--------------------- .nv.constant0._Z22calculate_sumterm_partP7double2S0_S0_PKS_S2_PKdPKhS4_S6_jjjjj --------------------------
	.section	.nv.constant0._Z22calculate_sumterm_partP7double2S0_S0_PKS_S2_PKdPKhS4_S6_jjjjj,"a",@progbits
	.sectionflags	@""
	.align	4
.nv.constant0._Z22calculate_sumterm_partP7double2S0_S0_PKS_S2_PKdPKhS4_S6_jjjjj:
	.zero		988


//--------------------- SYMBOLS --------------------------

	.type		.nv.reservedSmem.offset0,@object
	.size		.nv.reservedSmem.offset0,0x4
